	.target	sm_90a

	.elftype	@"ET_EXEC"


//--------------------- .note.nv.tkinfo           --------------------------
	.section	.note.nv.tkinfo,"",@"SHT_NOTE"
	.sectionflags	@"SHF_NOTE_NV_TKINFO"
	.tkinfo
        /*0018*/ 	.word	0x00000002
        /*0030*/ 	.string	""
        /*0030*/ 	.string	"ptxas"
        /*0030*/ 	.string	"Cuda compilation tools, release 13.0, V13.0.88"
        /*0030*/ 	.string	"Build cuda_13.0.r13.0/compiler.36424714_0"
        /*0030*/ 	.string	"-arch sm_90a -m 64 "



//--------------------- .note.nv.cuinfo           --------------------------
	.section	.note.nv.cuinfo,"",@"SHT_NOTE"
	.sectionflags	@"SHF_NOTE_NV_CUINFO"
        /*0018*/ 	.short	0x0002
        /*001a*/ 	.short	0x005a
        /*001c*/ 	.short	0x0082
	.zero		2


//--------------------- .nv.info                  --------------------------
	.section	.nv.info,"",@"SHT_CUDA_INFO"
	.align	4


	//----- nvinfo : EIATTR_REGCOUNT
	.align		4
        /*0000*/ 	.byte	0x04, 0x2f
        /*0002*/ 	.short	(.L_15 - .L_14)
	.align		4
.L_14:
        /*0004*/ 	.word	index@(_ZN7cutlass13device_kernelINS_4gemm6kernel13GemmUniversalIN4cute5tupleIJiiiiEEENS1_10collective13CollectiveMmaINS1_34MainloopSm90TmaGmmaWarpSpecializedILi4ENS5_IJNS4_1CILi1EEESB_SB_EEENS1_35KernelTmaWarpSpecializedCooperativeEEENS5_IJNSA_ILi128EEENSA_ILi256EEENSA_ILi32EEEEEENS_10tfloat32_tENS5_IJlSB_lEEESJ_SK_NS4_8TiledMMAINS4_8MMA_AtomIJNS4_4SM904GMMA30MMA_64x256x8_F32TF32TF32_SS_TNILNSO_7ScaleInE1ELSQ_1EEEEEENS4_6LayoutINS5_IJNSA_ILi2EEESB_SB_EEENS5_IJSB_NSA_ILi0EEESW_EEEEENS5_IJNS4_10UnderscoreESZ_SZ_EEEEENS4_13SM90_TMA_LOADENS4_14ComposedLayoutINS4_7SwizzleILi3ELi4ELi3EEENS4_18smem_ptr_flag_bitsILi32EEENST_INS5_IJNSA_ILi8EEESH_EEENS5_IJSH_SB_EEEEEEEvNS4_8identityES12_S1C_vS1D_EENS_8epilogue10collective6detail29Sm90TmaWarpSpecializedAdapterINS1G_15DefaultEpilogueISJ_SK_SK_NS1F_6thread17LinearCombinationISJ_Li1EffLNS1K_9ScaleType4KindE0ELNS_15FloatRoundStyleE2ESJ_EENS1_15EpilogueDefaultEEEEEvvEEEEvNT_6ParamsE)
        /*0008*/ 	.word	0x000000a8


	//----- nvinfo : EIATTR_FRAME_SIZE
	.align		4
.L_15:
        /*000c*/ 	.byte	0x04, 0x11
        /*000e*/ 	.short	(.L_17 - .L_16)
	.align		4
.L_16:
        /*0010*/ 	.word	index@(_ZN7cutlass13device_kernelINS_4gemm6kernel13GemmUniversalIN4cute5tupleIJiiiiEEENS1_10collective13CollectiveMmaINS1_34MainloopSm90TmaGmmaWarpSpecializedILi4ENS5_IJNS4_1CILi1EEESB_SB_EEENS1_35KernelTmaWarpSpecializedCooperativeEEENS5_IJNSA_ILi128EEENSA_ILi256EEENSA_ILi32EEEEEENS_10tfloat32_tENS5_IJlSB_lEEESJ_SK_NS4_8TiledMMAINS4_8MMA_AtomIJNS4_4SM904GMMA30MMA_64x256x8_F32TF32TF32_SS_TNILNSO_7ScaleInE1ELSQ_1EEEEEENS4_6LayoutINS5_IJNSA_ILi2EEESB_SB_EEENS5_IJSB_NSA_ILi0EEESW_EEEEENS5_IJNS4_10UnderscoreESZ_SZ_EEEEENS4_13SM90_TMA_LOADENS4_14ComposedLayoutINS4_7SwizzleILi3ELi4ELi3EEENS4_18smem_ptr_flag_bitsILi32EEENST_INS5_IJNSA_ILi8EEESH_EEENS5_IJSH_SB_EEEEEEEvNS4_8identityES12_S1C_vS1D_EENS_8epilogue10collective6detail29Sm90TmaWarpSpecializedAdapterINS1G_15DefaultEpilogueISJ_SK_SK_NS1F_6thread17LinearCombinationISJ_Li1EffLNS1K_9ScaleType4KindE0ELNS_15FloatRoundStyleE2ESJ_EENS1_15EpilogueDefaultEEEEEvvEEEEvNT_6ParamsE)
        /*0014*/ 	.word	0x00000000


	//----- nvinfo : EIATTR_MIN_STACK_SIZE
	.align		4
.L_17:
        /*0018*/ 	.byte	0x04, 0x12
        /*001a*/ 	.short	(.L_19 - .L_18)
	.align		4
.L_18:
        /*001c*/ 	.word	index@(_ZN7cutlass13device_kernelINS_4gemm6kernel13GemmUniversalIN4cute5tupleIJiiiiEEENS1_10collective13CollectiveMmaINS1_34MainloopSm90TmaGmmaWarpSpecializedILi4ENS5_IJNS4_1CILi1EEESB_SB_EEENS1_35KernelTmaWarpSpecializedCooperativeEEENS5_IJNSA_ILi128EEENSA_ILi256EEENSA_ILi32EEEEEENS_10tfloat32_tENS5_IJlSB_lEEESJ_SK_NS4_8TiledMMAINS4_8MMA_AtomIJNS4_4SM904GMMA30MMA_64x256x8_F32TF32TF32_SS_TNILNSO_7ScaleInE1ELSQ_1EEEEEENS4_6LayoutINS5_IJNSA_ILi2EEESB_SB_EEENS5_IJSB_NSA_ILi0EEESW_EEEEENS5_IJNS4_10UnderscoreESZ_SZ_EEEEENS4_13SM90_TMA_LOADENS4_14ComposedLayoutINS4_7SwizzleILi3ELi4ELi3EEENS4_18smem_ptr_flag_bitsILi32EEENST_INS5_IJNSA_ILi8EEESH_EEENS5_IJSH_SB_EEEEEEEvNS4_8identityES12_S1C_vS1D_EENS_8epilogue10collective6detail29Sm90TmaWarpSpecializedAdapterINS1G_15DefaultEpilogueISJ_SK_SK_NS1F_6thread17LinearCombinationISJ_Li1EffLNS1K_9ScaleType4KindE0ELNS_15FloatRoundStyleE2ESJ_EENS1_15EpilogueDefaultEEEEEvvEEEEvNT_6ParamsE)
        /*0020*/ 	.word	0x00000000
.L_19:


//--------------------- .nv.compat                --------------------------
	.section	.nv.compat,"",@"SHT_CUDA_COMPAT_INFO"
	.align	4
        /*0000*/ 	.byte	0x02, 0x09, 0x01, 0x00, 0x02, 0x02, 0x04, 0x00, 0x02, 0x05, 0x05, 0x00, 0x03, 0x07, 0x01, 0x01
        /*0010*/ 	.byte	0x02, 0x03, 0x01, 0x00, 0x02, 0x06, 0x01, 0x00, 0x04, 0x0b, 0x08, 0x00, 0x00, 0x00, 0x00, 0x00
        /*0020*/ 	.byte	0x00, 0x00, 0x00, 0x00


//--------------------- .nv.info._ZN7cutlass13device_kernelINS_4gemm6kernel13GemmUniversalIN4cute5tupleIJiiiiEEENS1_10collective13CollectiveMmaINS1_34MainloopSm90TmaGmmaWarpSpecializedILi4ENS5_IJNS4_1CILi1EEESB_SB_EEENS1_35KernelTmaWarpSpecializedCooperativeEEENS5_IJNSA_ILi128EEENSA_ILi256EEENSA_ILi32EEEEEENS_10tfloat32_tENS5_IJlSB_lEEESJ_SK_NS4_8TiledMMAINS4_8MMA_AtomIJNS4_4SM904GMMA30MMA_64x256x8_F32TF32TF32_SS_TNILNSO_7ScaleInE1ELSQ_1EEEEEENS4_6LayoutINS5_IJNSA_ILi2EEESB_SB_EEENS5_IJSB_NSA_ILi0EEESW_EEEEENS5_IJNS4_10UnderscoreESZ_SZ_EEEEENS4_13SM90_TMA_LOADENS4_14ComposedLayoutINS4_7SwizzleILi3ELi4ELi3EEENS4_18smem_ptr_flag_bitsILi32EEENST_INS5_IJNSA_ILi8EEESH_EEENS5_IJSH_SB_EEEEEEEvNS4_8identityES12_S1C_vS1D_EENS_8epilogue10collective6detail29Sm90TmaWarpSpecializedAdapterINS1G_15DefaultEpilogueISJ_SK_SK_NS1F_6thread17LinearCombinationISJ_Li1EffLNS1K_9ScaleType4KindE0ELNS_15FloatRoundStyleE2ESJ_EENS1_15EpilogueDefaultEEEEEvvEEEEvNT_6ParamsE --------------------------
	.section	.nv.info._ZN7cutlass13device_kernelINS_4gemm6kernel13GemmUniversalIN4cute5tupleIJiiiiEEENS1_10collective13CollectiveMmaINS1_34MainloopSm90TmaGmmaWarpSpecializedILi4ENS5_IJNS4_1CILi1EEESB_SB_EEENS1_35KernelTmaWarpSpecializedCooperativeEEENS5_IJNSA_ILi128EEENSA_ILi256EEENSA_ILi32EEEEEENS_10tfloat32_tENS5_IJlSB_lEEESJ_SK_NS4_8TiledMMAINS4_8MMA_AtomIJNS4_4SM904GMMA30MMA_64x256x8_F32TF32TF32_SS_TNILNSO_7ScaleInE1ELSQ_1EEEEEENS4_6LayoutINS5_IJNSA_ILi2EEESB_SB_EEENS5_IJSB_NSA_ILi0EEESW_EEEEENS5_IJNS4_10UnderscoreESZ_SZ_EEEEENS4_13SM90_TMA_LOADENS4_14ComposedLayoutINS4_7SwizzleILi3ELi4ELi3EEENS4_18smem_ptr_flag_bitsILi32EEENST_INS5_IJNSA_ILi8EEESH_EEENS5_IJSH_SB_EEEEEEEvNS4_8identityES12_S1C_vS1D_EENS_8epilogue10collective6detail29Sm90TmaWarpSpecializedAdapterINS1G_15DefaultEpilogueISJ_SK_SK_NS1F_6thread17LinearCombinationISJ_Li1EffLNS1K_9ScaleType4KindE0ELNS_15FloatRoundStyleE2ESJ_EENS1_15EpilogueDefaultEEEEEvvEEEEvNT_6ParamsE,"",@"SHT_CUDA_INFO"
	.sectionflags	@""
	.align	4


	//----- nvinfo : EIATTR_CUDA_API_VERSION
	.align		4
        /*0000*/ 	.byte	0x04, 0x37
        /*0002*/ 	.short	(.L_21 - .L_20)
.L_20:
        /*0004*/ 	.word	0x00000082


	//----- nvinfo : EIATTR_KPARAM_INFO
	.align		4
.L_21:
        /*0008*/ 	.byte	0x04, 0x17
        /*000a*/ 	.short	(.L_23 - .L_22)
.L_22:
        /*000c*/ 	.word	0x00000000
        /*0010*/ 	.short	0x0000
        /*0012*/ 	.short	0x0070
        /*0014*/ 	.byte	0x00, 0xf0, 0x01, 0x10


	//----- nvinfo : EIATTR_SPARSE_MMA_MASK
	.align		4
.L_23:
        /*0018*/ 	.byte	0x03, 0x50
        /*001a*/ 	.short	0x0000


	//----- nvinfo : EIATTR_MAXREG_COUNT
	.align		4
        /*001c*/ 	.byte	0x03, 0x1b
        /*001e*/ 	.short	0x00a8


	//----- nvinfo : EIATTR_NUM_BARRIERS
	.align		4
        /*0020*/ 	.byte	0x02, 0x4c
        /*0022*/ 	.byte	0x01
	.zero		1


	//----- nvinfo : EIATTR_EXTERNS
	.align		4
        /*0024*/ 	.byte	0x04, 0x0f
        /*0026*/ 	.short	(.L_25 - .L_24)


	//   ....[0]....
	.align		4
.L_24:
        /*0028*/ 	.word	index@(__assertfail)


	//----- nvinfo : EIATTR_MERCURY_ISA_VERSION
	.align		4
.L_25:
        /*002c*/ 	.byte	0x03, 0x5f
        /*002e*/ 	.short	0x0101


	//----- nvinfo : EIATTR_INT_WARP_WIDE_INSTR_OFFSETS
	.align		4
        /*0030*/ 	.byte	0x04, 0x31
        /*0032*/ 	.short	(.L_27 - .L_26)


	//   ....[0]....
.L_26:
        /*0034*/ 	.word	0x000003b0


	//   ....[1]....
        /*0038*/ 	.word	0x000003e0


	//   ....[2]....
        /*003c*/ 	.word	0x000004c0


	//----- nvinfo : EIATTR_COOP_GROUP_MASK_REGIDS
	.align		4
.L_27:
        /*0040*/ 	.byte	0x04, 0x29
        /*0042*/ 	.short	(.L_29 - .L_28)


	//   ....[0]....
.L_28:
        /*0044*/ 	.word	0xffffffff


	//   ....[1]....
        /*0048*/ 	.word	0xffffffff


	//   ....[2]....
        /*004c*/ 	.word	0xffffffff


	//   ....[3]....
        /*0050*/ 	.word	0xffffffff


	//   ....[4]....
        /*0054*/ 	.word	0xffffffff


	//----- nvinfo : EIATTR_COOP_GROUP_INSTR_OFFSETS
	.align		4
.L_29:
        /*0058*/ 	.byte	0x04, 0x28
        /*005a*/ 	.short	(.L_31 - .L_30)


	//   ....[0]....
.L_30:
        /*005c*/ 	.word	0x00000060


	//   ....[1]....
        /*0060*/ 	.word	0x00000070


	//   ....[2]....
        /*0064*/ 	.word	0x00000130


	//   ....[3]....
        /*0068*/ 	.word	0x000002c0


	//   ....[4]....
        /*006c*/ 	.word	0x00000f70


	//----- nvinfo : EIATTR_REG_RECONFIG
	.align		4
.L_31:
        /*0070*/ 	.byte	0x01, 0x54
	.zero		2


	//----- nvinfo : EIATTR_SYSCALL_OFFSETS
	.align		4
        /*0074*/ 	.byte	0x04, 0x46
        /*0076*/ 	.short	(.L_33 - .L_32)


	//   ....[0]....
.L_32:
        /*0078*/ 	.word	0x00001130


	//----- nvinfo : EIATTR_MBARRIER_INSTR_OFFSETS
	.align		4
.L_33:
        /*007c*/ 	.byte	0x04, 0x39
        /*007e*/ 	.short	(.L_35 - .L_34)


	//   ....[0]....
.L_34:
        /*0080*/ 	.word	0x00000230
        /*0084*/ 	.word	0x000000ff
        /*0088*/ 	.word	0x00000000
        /*008c*/ 	.short	0x0100
        /*008e*/ 	.byte	0x08
	.zero		1


	//   ....[1]....
        /*0090*/ 	.word	0x00000240
        /*0094*/ 	.word	0x000000ff
        /*0098*/ 	.word	0x00000020
        /*009c*/ 	.short	0x0100
        /*009e*/ 	.byte	0x08
	.zero		1


	//   ....[2]....
        /*00a0*/ 	.word	0x00000250
        /*00a4*/ 	.word	0x000000ff
        /*00a8*/ 	.word	0x00000008
        /*00ac*/ 	.short	0x0100
        /*00ae*/ 	.byte	0x08
	.zero		1


	//   ....[3]....
        /*00b0*/ 	.word	0x00000260
        /*00b4*/ 	.word	0x000000ff
        /*00b8*/ 	.word	0x00000028
        /*00bc*/ 	.short	0x0100
        /*00be*/ 	.byte	0x08
	.zero		1


	//   ....[4]....
        /*00c0*/ 	.word	0x00000270
        /*00c4*/ 	.word	0x000000ff
        /*00c8*/ 	.word	0x00000010
        /*00cc*/ 	.short	0x0100
        /*00ce*/ 	.byte	0x08
	.zero		1


	//   ....[5]....
        /*00d0*/ 	.word	0x00000280
        /*00d4*/ 	.word	0x000000ff
        /*00d8*/ 	.word	0x00000030
        /*00dc*/ 	.short	0x0100
        /*00de*/ 	.byte	0x08
	.zero		1


	//   ....[6]....
        /*00e0*/ 	.word	0x00000290
        /*00e4*/ 	.word	0x000000ff
        /*00e8*/ 	.word	0x00000018
        /*00ec*/ 	.short	0x0100
        /*00ee*/ 	.byte	0x08
	.zero		1


	//   ....[7]....
        /*00f0*/ 	.word	0x000002a0
        /*00f4*/ 	.word	0x000000ff
        /*00f8*/ 	.word	0x00000038
        /*00fc*/ 	.short	0x0100
        /*00fe*/ 	.byte	0x08
	.zero		1


	//   ....[8]....
        /*0100*/ 	.word	0x00000530
        /*0104*/ 	.word	0x000000ff
        /*0108*/ 	.word	0x00000050
        /*010c*/ 	.short	0x0100
        /*010e*/ 	.byte	0x06
	.zero		1


	//   ....[9]....
        /*0110*/ 	.word	0x00000590
        /*0114*/ 	.word	0x000000ff
        /*0118*/ 	.word	0x00000058
        /*011c*/ 	.short	0x0100
        /*011e*/ 	.byte	0x06
	.zero		1


	//   ....[10]....
        /*0120*/ 	.word	0x000011b0
        /*0124*/ 	.word	0x00000003
        /*0128*/ 	.word	0x00000000
        /*012c*/ 	.short	0x010a
        /*012e*/ 	.byte	0x3f
	.zero		1


	//   ....[11]....
        /*0130*/ 	.word	0x000011f0
        /*0134*/ 	.word	0x00000003
        /*0138*/ 	.word	0x00000000
        /*013c*/ 	.short	0x010a
        /*013e*/ 	.byte	0x3f
	.zero		1


	//   ....[12]....
        /*0140*/ 	.word	0x000015c0
        /*0144*/ 	.word	0x000000ff
        /*0148*/ 	.word	0x00000000
        /*014c*/ 	.short	0x010a
        /*014e*/ 	.byte	0x08
	.zero		1


	//   ....[13]....
        /*0150*/ 	.word	0x00001600
        /*0154*/ 	.word	0x000000ff
        /*0158*/ 	.word	0x00000000
        /*015c*/ 	.short	0x010a
        /*015e*/ 	.byte	0x08
	.zero		1


	//   ....[14]....
        /*0160*/ 	.word	0x00001890
        /*0164*/ 	.word	0x000000ff
        /*0168*/ 	.word	0x00000000
        /*016c*/ 	.short	0x0101
        /*016e*/ 	.byte	0x08
	.zero		1


	//   ....[15]....
        /*0170*/ 	.word	0x00001a70
        /*0174*/ 	.word	0x000000ff
        /*0178*/ 	.word	0x00000000
        /*017c*/ 	.short	0x0101
        /*017e*/ 	.byte	0x04
	.zero		1


	//   ....[16]....
        /*0180*/ 	.word	0x0000a8e0
        /*0184*/ 	.word	0x0000000c
        /*0188*/ 	.word	0x00000020
        /*018c*/ 	.short	0x010a
        /*018e*/ 	.byte	0x3f
	.zero		1


	//   ....[17]....
        /*0190*/ 	.word	0x0000aca0
        /*0194*/ 	.word	0x00000005
        /*0198*/ 	.word	0x00000058
        /*019c*/ 	.short	0x0101
        /*019e*/ 	.byte	0x3f
	.zero		1


	//   ....[18]....
        /*01a0*/ 	.word	0x0000b3a0
        /*01a4*/ 	.word	0x00000007
        /*01a8*/ 	.word	0x00000000
        /*01ac*/ 	.short	0x010a
        /*01ae*/ 	.byte	0x3f
	.zero		1


	//   ....[19]....
        /*01b0*/ 	.word	0x0000b420
        /*01b4*/ 	.word	0x00000006
        /*01b8*/ 	.word	0x00000000
        /*01bc*/ 	.short	0x010a
        /*01be*/ 	.byte	0x3f
	.zero		1


	//   ....[20]....
        /*01c0*/ 	.word	0x0000b4b0
        /*01c4*/ 	.word	0x00000007
        /*01c8*/ 	.word	0x00000000
        /*01cc*/ 	.short	0x010a
        /*01ce*/ 	.byte	0x3f
	.zero		1


	//   ....[21]....
        /*01d0*/ 	.word	0x0000b540
        /*01d4*/ 	.word	0x00000005
        /*01d8*/ 	.word	0x00000000
        /*01dc*/ 	.short	0x010a
        /*01de*/ 	.byte	0x3f
	.zero		1


	//   ....[22]....
        /*01e0*/ 	.word	0x0000b5a0
        /*01e4*/ 	.word	0x00000003
        /*01e8*/ 	.word	0x00000000
        /*01ec*/ 	.short	0x010a
        /*01ee*/ 	.byte	0x3f
	.zero		1


	//   ....[23]....
        /*01f0*/ 	.word	0x0000b600
        /*01f4*/ 	.word	0x00000004
        /*01f8*/ 	.word	0x00000000
        /*01fc*/ 	.short	0x010a
        /*01fe*/ 	.byte	0x3f
	.zero		1


	//   ....[24]....
        /*0200*/ 	.word	0x0000b6d0
        /*0204*/ 	.word	0x0000000c
        /*0208*/ 	.word	0x00000020
        /*020c*/ 	.short	0x010a
        /*020e*/ 	.byte	0x3f
	.zero		1


	//   ....[25]....
        /*0210*/ 	.word	0x0000b7a0
        /*0214*/ 	.word	0x00000007
        /*0218*/ 	.word	0x00000000
        /*021c*/ 	.short	0x010a
        /*021e*/ 	.byte	0x3f
	.zero		1


	//   ....[26]....
        /*0220*/ 	.word	0x0000b7f0
        /*0224*/ 	.word	0x00000006
        /*0228*/ 	.word	0x00000000
        /*022c*/ 	.short	0x010a
        /*022e*/ 	.byte	0x3f
	.zero		1


	//   ....[27]....
        /*0230*/ 	.word	0x0000b840
        /*0234*/ 	.word	0x00000007
        /*0238*/ 	.word	0x00000000
        /*023c*/ 	.short	0x010a
        /*023e*/ 	.byte	0x3f
	.zero		1


	//----- nvinfo : EIATTR_NUM_MBARRIERS
	.align		4
.L_35:
        /*0240*/ 	.byte	0x03, 0x38
        /*0242*/ 	.short	0x000a


	//----- nvinfo : EIATTR_EXIT_INSTR_OFFSETS
	.align		4
        /*0244*/ 	.byte	0x04, 0x1c
        /*0246*/ 	.short	(.L_37 - .L_36)


	//   ....[0]....
.L_36:
        /*0248*/ 	.word	0x000005e0


	//   ....[1]....
        /*024c*/ 	.word	0x00000ea0


	//   ....[2]....
        /*0250*/ 	.word	0x00009f50


	//   ....[3]....
        /*0254*/ 	.word	0x0000a580


	//   ....[4]....
        /*0258*/ 	.word	0x0000b590


	//----- nvinfo : EIATTR_MAX_THREADS
	.align		4
.L_37:
        /*025c*/ 	.byte	0x04, 0x05
        /*025e*/ 	.short	(.L_39 - .L_38)
.L_38:
        /*0260*/ 	.word	0x00000180
        /*0264*/ 	.word	0x00000001
        /*0268*/ 	.word	0x00000001


	//----- nvinfo : EIATTR_CRS_STACK_SIZE
	.align		4
.L_39:
        /*026c*/ 	.byte	0x04, 0x1e
        /*026e*/ 	.short	(.L_41 - .L_40)
.L_40:
        /*0270*/ 	.word	0x00000000


	//----- nvinfo : EIATTR_CBANK_PARAM_SIZE
	.align		4
.L_41:
        /*0274*/ 	.byte	0x03, 0x19
        /*0276*/ 	.short	0x0470


	//----- nvinfo : EIATTR_PARAM_CBANK
	.align		4
        /*0278*/ 	.byte	0x04, 0x0a
        /*027a*/ 	.short	(.L_43 - .L_42)
	.align		4
.L_42:
        /*027c*/ 	.word	index@(.nv.constant0._ZN7cutlass13device_kernelINS_4gemm6kernel13GemmUniversalIN4cute5tupleIJiiiiEEENS1_10collective13CollectiveMmaINS1_34MainloopSm90TmaGmmaWarpSpecializedILi4ENS5_IJNS4_1CILi1EEESB_SB_EEENS1_35KernelTmaWarpSpecializedCooperativeEEENS5_IJNSA_ILi128EEENSA_ILi256EEENSA_ILi32EEEEEENS_10tfloat32_tENS5_IJlSB_lEEESJ_SK_NS4_8TiledMMAINS4_8MMA_AtomIJNS4_4SM904GMMA30MMA_64x256x8_F32TF32TF32_SS_TNILNSO_7ScaleInE1ELSQ_1EEEEEENS4_6LayoutINS5_IJNSA_ILi2EEESB_SB_EEENS5_IJSB_NSA_ILi0EEESW_EEEEENS5_IJNS4_10UnderscoreESZ_SZ_EEEEENS4_13SM90_TMA_LOADENS4_14ComposedLayoutINS4_7SwizzleILi3ELi4ELi3EEENS4_18smem_ptr_flag_bitsILi32EEENST_INS5_IJNSA_ILi8EEESH_EEENS5_IJSH_SB_EEEEEEEvNS4_8identityES12_S1C_vS1D_EENS_8epilogue10collective6detail29Sm90TmaWarpSpecializedAdapterINS1G_15DefaultEpilogueISJ_SK_SK_NS1F_6thread17LinearCombinationISJ_Li1EffLNS1K_9ScaleType4KindE0ELNS_15FloatRoundStyleE2ESJ_EENS1_15EpilogueDefaultEEEEEvvEEEEvNT_6ParamsE)
        /*0280*/ 	.short	0x0210
        /*0282*/ 	.short	0x0470


	//----- nvinfo : EIATTR_SW_WAR
	.align		4
.L_43:
        /*0284*/ 	.byte	0x04, 0x36
        /*0286*/ 	.short	(.L_45 - .L_44)
.L_44:
        /*0288*/ 	.word	0x00000008
.L_45:


//--------------------- .nv.callgraph             --------------------------
	.section	.nv.callgraph,"",@"SHT_CUDA_CALLGRAPH"
	.align	4
	.sectionentsize	8
	.align		4
        /*0000*/ 	.word	0x00000000
	.align		4
        /*0004*/ 	.word	0xffffffff
	.align		4
        /*0008*/ 	.word	index@(_ZN7cutlass13device_kernelINS_4gemm6kernel13GemmUniversalIN4cute5tupleIJiiiiEEENS1_10collective13CollectiveMmaINS1_34MainloopSm90TmaGmmaWarpSpecializedILi4ENS5_IJNS4_1CILi1EEESB_SB_EEENS1_35KernelTmaWarpSpecializedCooperativeEEENS5_IJNSA_ILi128EEENSA_ILi256EEENSA_ILi32EEEEEENS_10tfloat32_tENS5_IJlSB_lEEESJ_SK_NS4_8TiledMMAINS4_8MMA_AtomIJNS4_4SM904GMMA30MMA_64x256x8_F32TF32TF32_SS_TNILNSO_7ScaleInE1ELSQ_1EEEEEENS4_6LayoutINS5_IJNSA_ILi2EEESB_SB_EEENS5_IJSB_NSA_ILi0EEESW_EEEEENS5_IJNS4_10UnderscoreESZ_SZ_EEEEENS4_13SM90_TMA_LOADENS4_14ComposedLayoutINS4_7SwizzleILi3ELi4ELi3EEENS4_18smem_ptr_flag_bitsILi32EEENST_INS5_IJNSA_ILi8EEESH_EEENS5_IJSH_SB_EEEEEEEvNS4_8identityES12_S1C_vS1D_EENS_8epilogue10collective6detail29Sm90TmaWarpSpecializedAdapterINS1G_15DefaultEpilogueISJ_SK_SK_NS1F_6thread17LinearCombinationISJ_Li1EffLNS1K_9ScaleType4KindE0ELNS_15FloatRoundStyleE2ESJ_EENS1_15EpilogueDefaultEEEEEvvEEEEvNT_6ParamsE)
	.align		4
        /*000c*/ 	.word	index@(__assertfail)
	.align		4
        /*0010*/ 	.word	0x00000000
	.align		4
        /*0014*/ 	.word	0xfffffffe
	.align		4
        /*0018*/ 	.word	0x00000000
	.align		4
        /*001c*/ 	.word	0xfffffffd
	.align		4
        /*0020*/ 	.word	0x00000000
	.align		4
        /*0024*/ 	.word	0xfffffffc


//--------------------- .nv.constant4             --------------------------
	.section	.nv.constant4,"a",@progbits
	.align	8
	.align		8
.nv.constant4:
        /*0000*/ 	.dword	__assertfail
	.align		8
        /*0008*/ 	.dword	__unnamed_1
	.align		8
        /*0010*/ 	.dword	_ZN40_INTERNAL_c0496212_4_k_cu_8321fa79_171154cuda3std3__45__cpo5beginE
	.align		8
        /*0018*/ 	.dword	_ZN40_INTERNAL_c0496212_4_k_cu_8321fa79_171154cuda3std3__45__cpo3endE
	.align		8
        /*0020*/ 	.dword	_ZN40_INTERNAL_c0496212_4_k_cu_8321fa79_171154cuda3std3__45__cpo6cbeginE
	.align		8
        /*0028*/ 	.dword	_ZN40_INTERNAL_c0496212_4_k_cu_8321fa79_171154cuda3std3__45__cpo4cendE
	.align		8
        /*0030*/ 	.dword	_ZN40_INTERNAL_c0496212_4_k_cu_8321fa79_171154cuda3std3__442_GLOBAL__N__c0496212_4_k_cu_8321fa79_171156ignoreE
	.align		8
        /*0038*/ 	.dword	_ZN40_INTERNAL_c0496212_4_k_cu_8321fa79_171154cuda3std3__419piecewise_constructE
	.align		8
        /*0040*/ 	.dword	_ZN40_INTERNAL_c0496212_4_k_cu_8321fa79_171154cuda3std3__48in_placeE
	.align		8
        /*0048*/ 	.dword	_ZN40_INTERNAL_c0496212_4_k_cu_8321fa79_171154cuda3std6ranges3__45__cpo4swapE
	.align		8
        /*0050*/ 	.dword	_ZN40_INTERNAL_c0496212_4_k_cu_8321fa79_171154cuda3std6ranges3__45__cpo9iter_moveE
	.align		8
        /*0058*/ 	.dword	_ZN40_INTERNAL_c0496212_4_k_cu_8321fa79_171154cute7productE
	.align		8
        /*0060*/ 	.dword	_ZN40_INTERNAL_c0496212_4_k_cu_8321fa79_171154cute1_E
	.align		8
        /*0068*/ 	.dword	$str$22
	.align		8
        /*0070*/ 	.dword	$str$23


//--------------------- .text._ZN7cutlass13device_kernelINS_4gemm6kernel13GemmUniversalIN4cute5tupleIJiiiiEEENS1_10collective13CollectiveMmaINS1_34MainloopSm90TmaGmmaWarpSpecializedILi4ENS5_IJNS4_1CILi1EEESB_SB_EEENS1_35KernelTmaWarpSpecializedCooperativeEEENS5_IJNSA_ILi128EEENSA_ILi256EEENSA_ILi32EEEEEENS_10tfloat32_tENS5_IJlSB_lEEESJ_SK_NS4_8TiledMMAINS4_8MMA_AtomIJNS4_4SM904GMMA30MMA_64x256x8_F32TF32TF32_SS_TNILNSO_7ScaleInE1ELSQ_1EEEEEENS4_6LayoutINS5_IJNSA_ILi2EEESB_SB_EEENS5_IJSB_NSA_ILi0EEESW_EEEEENS5_IJNS4_10UnderscoreESZ_SZ_EEEEENS4_13SM90_TMA_LOADENS4_14ComposedLayoutINS4_7SwizzleILi3ELi4ELi3EEENS4_18smem_ptr_flag_bitsILi32EEENST_INS5_IJNSA_ILi8EEESH_EEENS5_IJSH_SB_EEEEEEEvNS4_8identityES12_S1C_vS1D_EENS_8epilogue10collective6detail29Sm90TmaWarpSpecializedAdapterINS1G_15DefaultEpilogueISJ_SK_SK_NS1F_6thread17LinearCombinationISJ_Li1EffLNS1K_9ScaleType4KindE0ELNS_15FloatRoundStyleE2ESJ_EENS1_15EpilogueDefaultEEEEEvvEEEEvNT_6ParamsE --------------------------
	.section	.text._ZN7cutlass13device_kernelINS_4gemm6kernel13GemmUniversalIN4cute5tupleIJiiiiEEENS1_10collective13CollectiveMmaINS1_34MainloopSm90TmaGmmaWarpSpecializedILi4ENS5_IJNS4_1CILi1EEESB_SB_EEENS1_35KernelTmaWarpSpecializedCooperativeEEENS5_IJNSA_ILi128EEENSA_ILi256EEENSA_ILi32EEEEEENS_10tfloat32_tENS5_IJlSB_lEEESJ_SK_NS4_8TiledMMAINS4_8MMA_AtomIJNS4_4SM904GMMA30MMA_64x256x8_F32TF32TF32_SS_TNILNSO_7ScaleInE1ELSQ_1EEEEEENS4_6LayoutINS5_IJNSA_ILi2EEESB_SB_EEENS5_IJSB_NSA_ILi0EEESW_EEEEENS5_IJNS4_10UnderscoreESZ_SZ_EEEEENS4_13SM90_TMA_LOADENS4_14ComposedLayoutINS4_7SwizzleILi3ELi4ELi3EEENS4_18smem_ptr_flag_bitsILi32EEENST_INS5_IJNSA_ILi8EEESH_EEENS5_IJSH_SB_EEEEEEEvNS4_8identityES12_S1C_vS1D_EENS_8epilogue10collective6detail29Sm90TmaWarpSpecializedAdapterINS1G_15DefaultEpilogueISJ_SK_SK_NS1F_6thread17LinearCombinationISJ_Li1EffLNS1K_9ScaleType4KindE0ELNS_15FloatRoundStyleE2ESJ_EENS1_15EpilogueDefaultEEEEEvvEEEEvNT_6ParamsE,"ax",@progbits
	.align	128
.text._ZN7cutlass13device_kernelINS_4gemm6kernel13GemmUniversalIN4cute5tupleIJiiiiEEENS1_10collective13CollectiveMmaINS1_34MainloopSm90TmaGmmaWarpSpecializedILi4ENS5_IJNS4_1CILi1EEESB_SB_EEENS1_35KernelTmaWarpSpecializedCooperativeEEENS5_IJNSA_ILi128EEENSA_ILi256EEENSA_ILi32EEEEEENS_10tfloat32_tENS5_IJlSB_lEEESJ_SK_NS4_8TiledMMAINS4_8MMA_AtomIJNS4_4SM904GMMA30MMA_64x256x8_F32TF32TF32_SS_TNILNSO_7ScaleInE1ELSQ_1EEEEEENS4_6LayoutINS5_IJNSA_ILi2EEESB_SB_EEENS5_IJSB_NSA_ILi0EEESW_EEEEENS5_IJNS4_10UnderscoreESZ_SZ_EEEEENS4_13SM90_TMA_LOADENS4_14ComposedLayoutINS4_7SwizzleILi3ELi4ELi3EEENS4_18smem_ptr_flag_bitsILi32EEENST_INS5_IJNSA_ILi8EEESH_EEENS5_IJSH_SB_EEEEEEEvNS4_8identityES12_S1C_vS1D_EENS_8epilogue10collective6detail29Sm90TmaWarpSpecializedAdapterINS1G_15DefaultEpilogueISJ_SK_SK_NS1F_6thread17LinearCombinationISJ_Li1EffLNS1K_9ScaleType4KindE0ELNS_15FloatRoundStyleE2ESJ_EENS1_15EpilogueDefaultEEEEEvvEEEEvNT_6ParamsE:
        .type           _ZN7cutlass13device_kernelINS_4gemm6kernel13GemmUniversalIN4cute5tupleIJiiiiEEENS1_10collective13CollectiveMmaINS1_34MainloopSm90TmaGmmaWarpSpecializedILi4ENS5_IJNS4_1CILi1EEESB_SB_EEENS1_35KernelTmaWarpSpecializedCooperativeEEENS5_IJNSA_ILi128EEENSA_ILi256EEENSA_ILi32EEEEEENS_10tfloat32_tENS5_IJlSB_lEEESJ_SK_NS4_8TiledMMAINS4_8MMA_AtomIJNS4_4SM904GMMA30MMA_64x256x8_F32TF32TF32_SS_TNILNSO_7ScaleInE1ELSQ_1EEEEEENS4_6LayoutINS5_IJNSA_ILi2EEESB_SB_EEENS5_IJSB_NSA_ILi0EEESW_EEEEENS5_IJNS4_10UnderscoreESZ_SZ_EEEEENS4_13SM90_TMA_LOADENS4_14ComposedLayoutINS4_7SwizzleILi3ELi4ELi3EEENS4_18smem_ptr_flag_bitsILi32EEENST_INS5_IJNSA_ILi8EEESH_EEENS5_IJSH_SB_EEEEEEEvNS4_8identityES12_S1C_vS1D_EENS_8epilogue10collective6detail29Sm90TmaWarpSpecializedAdapterINS1G_15DefaultEpilogueISJ_SK_SK_NS1F_6thread17LinearCombinationISJ_Li1EffLNS1K_9ScaleType4KindE0ELNS_15FloatRoundStyleE2ESJ_EENS1_15EpilogueDefaultEEEEEvvEEEEvNT_6ParamsE,@function
        .size           _ZN7cutlass13device_kernelINS_4gemm6kernel13GemmUniversalIN4cute5tupleIJiiiiEEENS1_10collective13CollectiveMmaINS1_34MainloopSm90TmaGmmaWarpSpecializedILi4ENS5_IJNS4_1CILi1EEESB_SB_EEENS1_35KernelTmaWarpSpecializedCooperativeEEENS5_IJNSA_ILi128EEENSA_ILi256EEENSA_ILi32EEEEEENS_10tfloat32_tENS5_IJlSB_lEEESJ_SK_NS4_8TiledMMAINS4_8MMA_AtomIJNS4_4SM904GMMA30MMA_64x256x8_F32TF32TF32_SS_TNILNSO_7ScaleInE1ELSQ_1EEEEEENS4_6LayoutINS5_IJNSA_ILi2EEESB_SB_EEENS5_IJSB_NSA_ILi0EEESW_EEEEENS5_IJNS4_10UnderscoreESZ_SZ_EEEEENS4_13SM90_TMA_LOADENS4_14ComposedLayoutINS4_7SwizzleILi3ELi4ELi3EEENS4_18smem_ptr_flag_bitsILi32EEENST_INS5_IJNSA_ILi8EEESH_EEENS5_IJSH_SB_EEEEEEEvNS4_8identityES12_S1C_vS1D_EENS_8epilogue10collective6detail29Sm90TmaWarpSpecializedAdapterINS1G_15DefaultEpilogueISJ_SK_SK_NS1F_6thread17LinearCombinationISJ_Li1EffLNS1K_9ScaleType4KindE0ELNS_15FloatRoundStyleE2ESJ_EENS1_15EpilogueDefaultEEEEEvvEEEEvNT_6ParamsE,(.L_x_322 - _ZN7cutlass13device_kernelINS_4gemm6kernel13GemmUniversalIN4cute5tupleIJiiiiEEENS1_10collective13CollectiveMmaINS1_34MainloopSm90TmaGmmaWarpSpecializedILi4ENS5_IJNS4_1CILi1EEESB_SB_EEENS1_35KernelTmaWarpSpecializedCooperativeEEENS5_IJNSA_ILi128EEENSA_ILi256EEENSA_ILi32EEEEEENS_10tfloat32_tENS5_IJlSB_lEEESJ_SK_NS4_8TiledMMAINS4_8MMA_AtomIJNS4_4SM904GMMA30MMA_64x256x8_F32TF32TF32_SS_TNILNSO_7ScaleInE1ELSQ_1EEEEEENS4_6LayoutINS5_IJNSA_ILi2EEESB_SB_EEENS5_IJSB_NSA_ILi0EEESW_EEEEENS5_IJNS4_10UnderscoreESZ_SZ_EEEEENS4_13SM90_TMA_LOADENS4_14ComposedLayoutINS4_7SwizzleILi3ELi4ELi3EEENS4_18smem_ptr_flag_bitsILi32EEENST_INS5_IJNSA_ILi8EEESH_EEENS5_IJSH_SB_EEEEEEEvNS4_8identityES12_S1C_vS1D_EENS_8epilogue10collective6detail29Sm90TmaWarpSpecializedAdapterINS1G_15DefaultEpilogueISJ_SK_SK_NS1F_6thread17LinearCombinationISJ_Li1EffLNS1K_9ScaleType4KindE0ELNS_15FloatRoundStyleE2ESJ_EENS1_15EpilogueDefaultEEEEEvvEEEEvNT_6ParamsE)
        .other          _ZN7cutlass13device_kernelINS_4gemm6kernel13GemmUniversalIN4cute5tupleIJiiiiEEENS1_10collective13CollectiveMmaINS1_34MainloopSm90TmaGmmaWarpSpecializedILi4ENS5_IJNS4_1CILi1EEESB_SB_EEENS1_35KernelTmaWarpSpecializedCooperativeEEENS5_IJNSA_ILi128EEENSA_ILi256EEENSA_ILi32EEEEEENS_10tfloat32_tENS5_IJlSB_lEEESJ_SK_NS4_8TiledMMAINS4_8MMA_AtomIJNS4_4SM904GMMA30MMA_64x256x8_F32TF32TF32_SS_TNILNSO_7ScaleInE1ELSQ_1EEEEEENS4_6LayoutINS5_IJNSA_ILi2EEESB_SB_EEENS5_IJSB_NSA_ILi0EEESW_EEEEENS5_IJNS4_10UnderscoreESZ_SZ_EEEEENS4_13SM90_TMA_LOADENS4_14ComposedLayoutINS4_7SwizzleILi3ELi4ELi3EEENS4_18smem_ptr_flag_bitsILi32EEENST_INS5_IJNSA_ILi8EEESH_EEENS5_IJSH_SB_EEEEEEEvNS4_8identityES12_S1C_vS1D_EENS_8epilogue10collective6detail29Sm90TmaWarpSpecializedAdapterINS1G_15DefaultEpilogueISJ_SK_SK_NS1F_6thread17LinearCombinationISJ_Li1EffLNS1K_9ScaleType4KindE0ELNS_15FloatRoundStyleE2ESJ_EENS1_15EpilogueDefaultEEEEEvvEEEEvNT_6ParamsE,@"STO_CUDA_ENTRY STV_DEFAULT"
_ZN7cutlass13device_kernelINS_4gemm6kernel13GemmUniversalIN4cute5tupleIJiiiiEEENS1_10collective13CollectiveMmaINS1_34MainloopSm90TmaGmmaWarpSpecializedILi4ENS5_IJNS4_1CILi1EEESB_SB_EEENS1_35KernelTmaWarpSpecializedCooperativeEEENS5_IJNSA_ILi128EEENSA_ILi256EEENSA_ILi32EEEEEENS_10tfloat32_tENS5_IJlSB_lEEESJ_SK_NS4_8TiledMMAINS4_8MMA_AtomIJNS4_4SM904GMMA30MMA_64x256x8_F32TF32TF32_SS_TNILNSO_7ScaleInE1ELSQ_1EEEEEENS4_6LayoutINS5_IJNSA_ILi2EEESB_SB_EEENS5_IJSB_NSA_ILi0EEESW_EEEEENS5_IJNS4_10UnderscoreESZ_SZ_EEEEENS4_13SM90_TMA_LOADENS4_14ComposedLayoutINS4_7SwizzleILi3ELi4ELi3EEENS4_18smem_ptr_flag_bitsILi32EEENST_INS5_IJNSA_ILi8EEESH_EEENS5_IJSH_SB_EEEEEEEvNS4_8identityES12_S1C_vS1D_EENS_8epilogue10collective6detail29Sm90TmaWarpSpecializedAdapterINS1G_15DefaultEpilogueISJ_SK_SK_NS1F_6thread17LinearCombinationISJ_Li1EffLNS1K_9ScaleType4KindE0ELNS_15FloatRoundStyleE2ESJ_EENS1_15EpilogueDefaultEEEEEvvEEEEvNT_6ParamsE:
[----:B------:R-:W0:Y:S01]  /*0000*/  LDC R1, c[0x0][0x28] ;  /* 0x00000a00ff017b82 */ /* 0x000e220000000800 */
[----:B------:R-:W1:Y:S01]  /*0010*/  S2R R18, SR_TID.X ;  /* 0x0000000000127919 */ /* 0x000e620000002100 */
[----:B------:R-:W-:Y:S01]  /*0020*/  ELECT P0, URZ, PT ;  /* 0x00000000003f782f */ /* 0x000fe20003800000 */
[----:B------:R-:W-:Y:S01]  /*0030*/  BSSY B0, `(.L_x_0) ;  /* 0x000000f000007945 */ /* 0x000fe20003800000 */
[--C-:B-1----:R-:W-:Y:S02]  /*0040*/  SHF.R.U32.HI R0, RZ, 0x5, R18.reuse ;  /* 0x00000005ff007819 */ /* 0x102fe40000011612 */
[----:B------:R-:W-:-:S03]  /*0050*/  SHF.R.U32.HI R22, RZ, 0x7, R18 ;  /* 0x00000007ff167819 */ /* 0x000fc60000011612 */
[----:B------:R-:W1:Y:S04]  /*0060*/  SHFL.IDX PT, R5, R0, RZ, 0x1f ;  /* 0x00001fff00057589 */ /* 0x000e6800000e0000 */
[----:B------:R2:W3:Y:S01]  /*0070*/  SHFL.IDX PT, R8, R22, RZ, 0x1f ;  /* 0x00001fff16087589 */ /* 0x0004e200000e0000 */
[----:B-1----:R-:W-:-:S13]  /*0080*/  ISETP.NE.OR P0, PT, R5, RZ, !P0 ;  /* 0x000000ff0500720c */ /* 0x002fda0004705670 */
[----:B0-23--:R-:W-:Y:S05]  /*0090*/  @P0 BRA `(.L_x_1) ;  /* 0x0000000000200947 */ /* 0x00dfea0003800000 */
[----:B------:R-:W-:Y:S02]  /*00a0*/  ULDC.64 UR4, c[0x0][0x198] ;  /* 0x0000660000047ab9 */ /* 0x000fe40000000a00 */
[----:B------:R-:W-:Y:S02]  /*00b0*/  UIADD3 UR6, UP0, UR4, 0xf0, URZ ;  /* 0x000000f004067890 */ /* 0x000fe4000ff1e03f */
[----:B------:R-:W-:Y:S02]  /*00c0*/  UIADD3 UR4, UP1, UR4, 0x1f0, URZ ;  /* 0x000001f004047890 */ /* 0x000fe4000ff3e03f */
[----:B------:R-:W-:Y:S02]  /*00d0*/  UIADD3.X UR7, URZ, UR5, URZ, UP0, !UPT ;  /* 0x000000053f077290 */ /* 0x000fe400087fe43f */
[----:B------:R-:W-:-:S07]  /*00e0*/  UIADD3.X UR5, URZ, UR5, URZ, UP1, !UPT ;  /* 0x000000053f057290 */ /* 0x000fce0008ffe43f */
[----:B------:R0:W-:Y:S02]  /*00f0*/  UTMACCTL.PF [UR6] ;  /* 0x00000000060079b9 */ /* 0x0001e40008040000 */
[----:B------:R0:W-:Y:S02]  /*0100*/  UTMACCTL.PF [UR4] ;  /* 0x00000000040079b9 */ /* 0x0001e40008040000 */
[----:B0-----:R-:W-:Y:S01]  /*0110*/  NOP ;  /* 0x0000000000007918 */ /* 0x001fe20000000000 */
.L_x_1:
[----:B------:R-:W-:Y:S05]  /*0120*/  BSYNC B0 ;  /* 0x0000000000007941 */ /* 0x000fea0003800000 */
.L_x_0:
[----:B------:R-:W0:Y:S02]  /*0130*/  SHFL.IDX PT, R2, R0, RZ, 0x1f ;  /* 0x00001fff00027589 */ /* 0x000e2400000e0000 */
[----:B0-----:R-:W-:-:S13]  /*0140*/  ISETP.NE.AND P0, PT, R2, RZ, PT ;  /* 0x000000ff0200720c */ /* 0x001fda0003f05270 */
[----:B------:R-:W-:Y:S05]  /*0150*/  @P0 BRA `(.L_x_2) ;  /* 0x0000000000580947 */ /* 0x000fea0003800000 */
[----:B------:R-:W0:Y:S01]  /*0160*/  S2UR UR8, SR_CgaCtaId ;  /* 0x00000000000879c3 */ /* 0x000e220000008800 */
[----:B------:R-:W-:Y:S01]  /*0170*/  UMOV UR4, 0x400 ;  /* 0x0000040000047882 */ /* 0x000fe20000000000 */
[----:B------:R-:W-:Y:S01]  /*0180*/  UMOV UR5, 0x1 ;  /* 0x0000000100057882 */ /* 0x000fe20000000000 */
[----:B------:R-:W-:Y:S01]  /*0190*/  UMOV UR6, 0x100 ;  /* 0x0000010000067882 */ /* 0x000fe20000000000 */
[----:B------:R-:W-:Y:S01]  /*01a0*/  ELECT P0, URZ, PT ;  /* 0x00000000003f782f */ /* 0x000fe20003800000 */
[----:B------:R-:W-:-:S04]  /*01b0*/  UIADD3 UR6, -UR6, 0x100000, URZ ;  /* 0x0010000006067890 */ /* 0x000fc8000fffe13f */
[----:B------:R-:W-:Y:S02]  /*01c0*/  USHF.L.U32 UR7, UR6, 0xb, URZ ;  /* 0x0000000b06077899 */ /* 0x000fe4000800063f */
[----:B------:R-:W-:Y:S02]  /*01d0*/  USHF.L.U32 UR6, UR6, 0x1, URZ ;  /* 0x0000000106067899 */ /* 0x000fe4000800063f */
[----:B0-----:R-:W-:Y:S02]  /*01e0*/  ULEA UR8, UR8, UR4, 0x18 ;  /* 0x0000000408087291 */ /* 0x001fe4000f8ec03f */
[----:B------:R-:W-:-:S04]  /*01f0*/  UIADD3 UR4, -UR5, 0x100000, URZ ;  /* 0x0010000005047890 */ /* 0x000fc8000fffe13f */
[----:B------:R-:W-:Y:S02]  /*0200*/  USHF.L.U32 UR5, UR4, 0xb, URZ ;  /* 0x0000000b04057899 */ /* 0x000fe4000800063f */
[----:B------:R-:W-:Y:S01]  /*0210*/  USHF.L.U32 UR4, UR4, 0x1, URZ ;  /* 0x0000000104047899 */ /* 0x000fe2000800063f */
[----:B------:R-:W0:Y:S11]  /*0220*/  FENCE.VIEW.ASYNC.S ;  /* 0x00000000000073c6 */ /* 0x000e360000000000 */
[----:B0-----:R0:W1:Y:S01]  /*0230*/  SYNCS.EXCH.64 URZ, [UR8], UR4 ;  /* 0x00000004083f75b2 */ /* 0x0010620008000100 */
[----:B------:R0:W2:Y:S01]  /*0240*/  SYNCS.EXCH.64 URZ, [UR8+0x20], UR6 ;  /* 0x00002006083f75b2 */ /* 0x0000a20008000100 */
[----:B------:R0:W3:Y:S01]  /*0250*/  SYNCS.EXCH.64 URZ, [UR8+0x8], UR4 ;  /* 0x00000804083f75b2 */ /* 0x0000e20008000100 */
[----:B------:R0:W4:Y:S01]  /*0260*/  SYNCS.EXCH.64 URZ, [UR8+0x28], UR6 ;  /* 0x00002806083f75b2 */ /* 0x0001220008000100 */
[----:B------:R0:W0:Y:S01]  /*0270*/  SYNCS.EXCH.64 URZ, [UR8+0x10], UR4 ;  /* 0x00001004083f75b2 */ /* 0x0000220008000100 */
[----:B------:R0:W0:Y:S01]  /*0280*/  SYNCS.EXCH.64 URZ, [UR8+0x30], UR6 ;  /* 0x00003006083f75b2 */ /* 0x0000220008000100 */
[----:B------:R0:W0:Y:S01]  /*0290*/  SYNCS.EXCH.64 URZ, [UR8+0x18], UR4 ;  /* 0x00001804083f75b2 */ /* 0x0000220008000100 */
[----:B------:R0:W0:Y:S01]  /*02a0*/  SYNCS.EXCH.64 URZ, [UR8+0x38], UR6 ;  /* 0x00003806083f75b2 */ /* 0x0000220008000100 */
[----:B------:R-:W-:Y:S01]  /*02b0*/  NOP ;  /* 0x0000000000007918 */ /* 0x000fe20000000000 */
.L_x_2:
[----:B------:R-:W5:Y:S01]  /*02c0*/  SHFL.IDX PT, R0, R0, RZ, 0x1f ;  /* 0x00001fff00007589 */ /* 0x000f6200000e0000 */
[----:B------:R-:W-:Y:S01]  /*02d0*/  ELECT P0, URZ, PT ;  /* 0x00000000003f782f */ /* 0x000fe20003800000 */
[----:B------:R-:W1:Y:S01]  /*02e0*/  LDC R2, c[0x0][0x65c] ;  /* 0x00019700ff027b82 */ /* 0x000e620000000800 */
[----:B------:R-:W-:Y:S01]  /*02f0*/  SHF.R.S32.HI R6, RZ, 0x1f, R5 ;  /* 0x0000001fff067819 */ /* 0x000fe20000011405 */
[----:B------:R-:W2:Y:S01]  /*0300*/  S2R R3, SR_CTAID.Y ;  /* 0x0000000000037919 */ /* 0x000ea20000002600 */
[----:B0-----:R-:W-:Y:S01]  /*0310*/  UMOV UR4, 0x20 ;  /* 0x0000002000047882 */ /* 0x001fe20000000000 */
[----:B------:R-:W-:Y:S01]  /*0320*/  ISETP.NE.AND P2, PT, R8, RZ, PT ;  /* 0x000000ff0800720c */ /* 0x000fe20003f45270 */
[----:B------:R-:W-:Y:S01]  /*0330*/  NOP ;  /* 0x0000000000007918 */ /* 0x000fe20000000000 */
[----:B------:R-:W0:Y:S01]  /*0340*/  S2R R4, SR_CTAID.X ;  /* 0x0000000000047919 */ /* 0x000e220000002500 */
[----:B------:R-:W-:Y:S01]  /*0350*/  LEA.HI R6, R6, R5, RZ, 0x2 ;  /* 0x0000000506067211 */ /* 0x000fe200078f10ff */
[----:B------:R-:W-:Y:S01]  /*0360*/  NOP ;  /* 0x0000000000007918 */ /* 0x000fe20000000000 */
[----:B-----5:R-:W-:-:S02]  /*0370*/  ISETP.NE.OR P0, PT, R0, RZ, !P0 ;  /* 0x000000ff0000720c */ /* 0x020fc40004705670 */
[----:B-1----:R-:W-:-:S04]  /*0380*/  ISETP.NE.AND P3, PT, R2, 0x1, PT ;  /* 0x000000010200780c */ /* 0x002fc80003f65270 */
[----:B------:R-:W-:Y:S02]  /*0390*/  P2R R0, PR, RZ, 0x8 ;  /* 0x00000008ff007803 */ /* 0x000fe40000000000 */
[----:B------:R-:W-:-:S05]  /*03a0*/  LOP3.LUT R0, R6, 0xfffffffc, RZ, 0xc0, !PT ;  /* 0xfffffffc06007812 */ /* 0x000fca00078ec0ff */
[----:B------:R-:W-:Y:S01]  /*03b0*/  VOTEU.ALL UP0, P0 ;  /* 0x00000000003f7886 */ /* 0x000fe20000000000 */
[----:B------:R-:W-:Y:S01]  /*03c0*/  IMAD.IADD R0, R5, 0x1, -R0 ;  /* 0x0000000105007824 */ /* 0x000fe200078e0a00 */
[----:B------:R-:W0:Y:S01]  /*03d0*/  @P3 LDC R17, c[0x0][0x10] ;  /* 0x00000400ff113b82 */ /* 0x000e220000000800 */
[----:B------:R-:W-:Y:S01]  /*03e0*/  VOTEU.ALL UP1, P0 ;  /* 0x00000000003f7886 */ /* 0x000fe20000020000 */
[----:B--2---:R-:W-:Y:S01]  /*03f0*/  @P3 IMAD.MOV.U32 R6, RZ, RZ, R3 ;  /* 0x000000ffff063224 */ /* 0x004fe200078e0003 */
[----:B------:R-:W-:Y:S01]  /*0400*/  @!UP0 UMOV UR6, 0x400 ;  /* 0x0000040000068882 */ /* 0x000fe20000000000 */
[----:B------:R-:W-:-:S04]  /*0410*/  @!UP0 UIADD3 UR4, -UR4, 0x100000, URZ ;  /* 0x0010000004048890 */ /* 0x000fc8000fffe13f */
[----:B------:R-:W-:Y:S02]  /*0420*/  @!UP0 USHF.L.U32 UR5, UR4, 0xb, URZ ;  /* 0x0000000b04058899 */ /* 0x000fe4000800063f */
[----:B------:R-:W-:Y:S01]  /*0430*/  @!UP0 USHF.L.U32 UR4, UR4, 0x1, URZ ;  /* 0x0000000104048899 */ /* 0x000fe2000800063f */
[----:B------:R-:W-:Y:S02]  /*0440*/  @P3 IMAD.MOV.U32 R7, RZ, RZ, RZ ;  /* 0x000000ffff073224 */ /* 0x000fe400078e00ff */
[----:B------:R-:W-:Y:S01]  /*0450*/  IMAD.MOV.U32 R5, RZ, RZ, RZ ;  /* 0x000000ffff057224 */ /* 0x000fe200078e00ff */
[----:B------:R-:W1:Y:S01]  /*0460*/  @!UP0 S2UR UR7, SR_CgaCtaId ;  /* 0x00000000000789c3 */ /* 0x000e620000008800 */
[----:B------:R-:W-:-:S07]  /*0470*/  @P3 IMAD.MOV.U32 R11, RZ, RZ, RZ ;  /* 0x000000ffff0b3224 */ /* 0x000fce00078e00ff */
[----:B------:R-:W2:Y:S01]  /*0480*/  @!P3 LDC R9, c[0x0][0xc] ;  /* 0x00000300ff09bb82 */ /* 0x000ea20000000800 */
[----:B0-----:R-:W-:-:S04]  /*0490*/  @P3 IMAD.WIDE.U32 R16, R4, R17, R6 ;  /* 0x0000001104103225 */ /* 0x001fc800078e0006 */
[----:B------:R-:W-:Y:S01]  /*04a0*/  @P3 IMAD.IADD R17, R17, 0x1, R11 ;  /* 0x0000000111113824 */ /* 0x000fe200078e020b */
[----:B-1----:R-:W-:Y:S01]  /*04b0*/  @!UP0 ULEA UR6, UR7, UR6, 0x18 ;  /* 0x0000000607068291 */ /* 0x002fe2000f8ec03f */
[----:B------:R-:W-:Y:S01]  /*04c0*/  VOTEU.ALL UP0, P0 ;  /* 0x00000000003f7886 */ /* 0x000fe20000000000 */
[----:B------:R-:W-:-:S04]  /*04d0*/  ISETP.NE.AND P0, PT, R0, 0x3, PT ;  /* 0x000000030000780c */ /* 0x000fc80003f05270 */
[----:B------:R-:W-:Y:S01]  /*04e0*/  ISETP.EQ.OR P0, PT, R0, RZ, !P0 ;  /* 0x000000ff0000720c */ /* 0x000fe20004702670 */
[----:B--2---:R-:W-:-:S03]  /*04f0*/  @!P3 IMAD.WIDE.U32 R6, R9, R3, R4 ;  /* 0x000000030906b225 */ /* 0x004fc600078e0004 */
[C---:B------:R-:W-:Y:S01]  /*0500*/  ISETP.EQ.AND P0, PT, R8.reuse, RZ, P0 ;  /* 0x000000ff0800720c */ /* 0x040fe20000702270 */
[----:B------:R-:W-:Y:S01]  /*0510*/  VIADD R8, R8, 0xffffffff ;  /* 0xffffffff08087836 */ /* 0x000fe20000000000 */
[----:B------:R-:W0:Y:S02]  /*0520*/  FENCE.VIEW.ASYNC.S ;  /* 0x00000000000073c6 */ /* 0x000e240000000000 */
[----:B0-----:R0:W3:Y:S01]  /*0530*/  @!UP0 SYNCS.EXCH.64 URZ, [UR6+0x50], UR4 ;  /* 0x00005004063f85b2 */ /* 0x0010e20008000100 */
[----:B------:R-:W-:Y:S01]  /*0540*/  @!P3 IMAD.MOV.U32 R16, RZ, RZ, R6 ;  /* 0x000000ffff10b224 */ /* 0x000fe200078e0006 */
[----:B------:R-:W-:Y:S01]  /*0550*/  SEL R19, RZ, 0x1, !P0 ;  /* 0x00000001ff137807 */ /* 0x000fe20004000000 */
[----:B------:R-:W-:Y:S01]  /*0560*/  @!P3 IMAD.MOV.U32 R17, RZ, RZ, R7 ;  /* 0x000000ffff11b224 */ /* 0x000fe200078e0007 */
[----:B------:R-:W-:-:S04]  /*0570*/  ISETP.GE.U32.AND P1, PT, R8, 0x2, PT ;  /* 0x000000020800780c */ /* 0x000fc80003f26070 */
[----:B------:R-:W-:Y:S01]  /*0580*/  SEL R19, R19, 0x2, P1 ;  /* 0x0000000213137807 */ /* 0x000fe20000800000 */
[----:B------:R0:W3:Y:S01]  /*0590*/  @!UP1 SYNCS.EXCH.64 URZ, [UR6+0x58], UR4 ;  /* 0x00005804063f95b2 */ /* 0x0000e20008000100 */
[----:B------:R-:W-:Y:S01]  /*05a0*/  NOP ;  /* 0x0000000000007918 */ /* 0x000fe20000000000 */
[----:B---34-:R-:W-:Y:S06]  /*05b0*/  BAR.SYNC.DEFER_BLOCKING 0x0 ;  /* 0x0000000000007b1d */ /* 0x018fec0000010000 */
[----:B------:R-:W-:Y:S05]  /*05c0*/  @!P2 BRA `(.L_x_3) ;  /* 0x000000980064a947 */ /* 0x000fea0003800000 */
[----:B------:R-:W-:-:S13]  /*05d0*/  ISETP.GT.U32.AND P0, PT, R8, 0x1, PT ;  /* 0x000000010800780c */ /* 0x000fda0003f04070 */
[----:B0-----:R-:W-:Y:S05]  /*05e0*/  @P0 EXIT ;  /* 0x000000000000094d */ /* 0x001fea0003800000 */
[----:B------:R-:W-:Y:S01]  /*05f0*/  ULDC.64 UR4, c[0x0][0x650] ;  /* 0x0001940000047ab9 */ /* 0x000fe20000000a00 */
[----:B------:R-:W-:Y:S01]  /*0600*/  PRMT R0, RZ, 0x7610, R0 ;  /* 0x00007610ff007816 */ /* 0x000fe20000000000 */
[----:B------:R-:W-:Y:S01]  /*0610*/  IMAD.MOV.U32 R153, RZ, RZ, -0x1 ;  /* 0xffffffffff997424 */ /* 0x000fe200078e00ff */
[----:B------:R-:W-:Y:S01]  /*0620*/  ISETP.GE.U32.AND P0, PT, R16, UR4, PT ;  /* 0x0000000410007c0c */ /* 0x000fe2000bf06070 */
[----:B------:R-:W-:Y:S02]  /*0630*/  IMAD.MOV.U32 R152, RZ, RZ, -0x1 ;  /* 0xffffffffff987424 */ /* 0x000fe400078e00ff */
[----:B------:R-:W-:Y:S01]  /*0640*/  IMAD.MOV.U32 R23, RZ, RZ, -0x1 ;  /* 0xffffffffff177424 */ /* 0x000fe200078e00ff */
[----:B------:R-:W-:-:S13]  /*0650*/  ISETP.GE.U32.AND.EX P0, PT, R17, UR5, PT, P0 ;  /* 0x0000000511007c0c */ /* 0x000fda000bf06100 */
[----:B------:R-:W-:Y:S05]  /*0660*/  @P0 BRA `(.L_x_4) ;  /* 0x0000000400540947 */ /* 0x000fea0003800000 */
[----:B------:R-:W0:Y:S01]  /*0670*/  LDC.64 R14, c[0x0][0x628] ;  /* 0x00018a00ff0e7b82 */ /* 0x000e220000000a00 */
[----:B------:R-:W-:Y:S02]  /*0680*/  IMAD.MOV.U32 R6, RZ, RZ, R16 ;  /* 0x000000ffff067224 */ /* 0x000fe400078e0010 */
[----:B------:R-:W-:-:S05]  /*0690*/  IMAD.MOV.U32 R7, RZ, RZ, R17 ;  /* 0x000000ffff077224 */ /* 0x000fca00078e0011 */
[----:B------:R-:W1:Y:S08]  /*06a0*/  LDC R0, c[0x0][0x630] ;  /* 0x00018c00ff007b82 */ /* 0x000e700000000800 */
[----:B------:R-:W2:Y:S01]  /*06b0*/  LDC.64 R20, c[0x0][0x620] ;  /* 0x00018800ff147b82 */ /* 0x000ea20000000a00 */
[----:B0-----:R-:W-:-:S04]  /*06c0*/  ISETP.NE.U32.AND P0, PT, R14, RZ, PT ;  /* 0x000000ff0e00720c */ /* 0x001fc80003f05070 */
[----:B------:R-:W-:-:S13]  /*06d0*/  ISETP.NE.AND.EX P0, PT, R15, RZ, PT, P0 ;  /* 0x000000ff0f00720c */ /* 0x000fda0003f05300 */
[----:B-12---:R-:W-:Y:S05]  /*06e0*/  @!P0 BRA `(.L_x_5) ;  /* 0x0000000000288947 */ /* 0x006fea0003800000 */
[----:B------:R-:W0:Y:S02]  /*06f0*/  LDC R11, c[0x0][0x634] ;  /* 0x00018d00ff0b7b82 */ /* 0x000e240000000800 */
[----:B0-----:R-:W-:-:S05]  /*0700*/  IADD3 R11, P0, R16, R11, RZ ;  /* 0x0000000b100b7210 */ /* 0x001fca0007f1e0ff */
[----:B------:R-:W-:-:S04]  /*0710*/  IMAD.X R13, RZ, RZ, R17, P0 ;  /* 0x000000ffff0d7224 */ /* 0x000fc800000e0611 */
[----:B------:R-:W-:-:S04]  /*0720*/  IMAD.WIDE.U32 R6, R13, R14, RZ ;  /* 0x0000000e0d067225 */ /* 0x000fc800078e00ff */
[----:B------:R-:W-:-:S04]  /*0730*/  IMAD.WIDE.U32 R8, P0, R11, R15, R6 ;  /* 0x0000000f0b087225 */ /* 0x000fc80007800006 */
[----:B------:R-:W-:-:S04]  /*0740*/  IMAD.WIDE.U32 R6, R11, R14, RZ ;  /* 0x0000000e0b067225 */ /* 0x000fc800078e00ff */
[----:B------:R-:W-:Y:S01]  /*0750*/  IMAD.X R11, RZ, RZ, RZ, P0 ;  /* 0x000000ffff0b7224 */ /* 0x000fe200000e06ff */
[----:B------:R-:W-:Y:S01]  /*0760*/  IADD3 RZ, P0, R7, R8, RZ ;  /* 0x0000000807ff7210 */ /* 0x000fe20007f1e0ff */
[----:B------:R-:W-:-:S04]  /*0770*/  IMAD.MOV.U32 R10, RZ, RZ, R9 ;  /* 0x000000ffff0a7224 */ /* 0x000fc800078e0009 */
[----:B------:R-:W-:-:S08]  /*0780*/  IMAD.WIDE.U32.X R6, R13, R15, R10, P0 ;  /* 0x0000000f0d067225 */ /* 0x000fd000000e040a */
.L_x_5:
[-CC-:B------:R-:W-:Y:S01]  /*0790*/  SHF.R.U64 R23, R6, R0.reuse, R7.reuse ;  /* 0x0000000006177219 */ /* 0x180fe20000001207 */
[----:B------:R-:W0:Y:S01]  /*07a0*/  LDC R10, c[0x0][0x618] ;  /* 0x00018600ff0a7b82 */ /* 0x000e220000000800 */
[----:B------:R-:W-:Y:S01]  /*07b0*/  SHF.R.U32.HI R5, RZ, R0, R7 ;  /* 0x00000000ff057219 */ /* 0x000fe20000011607 */
[----:B------:R-:W-:Y:S01]  /*07c0*/  ULDC UR4, c[0x0][0x150] ;  /* 0x0000540000047ab9 */ /* 0x000fe20000000800 */
[----:B------:R-:W-:Y:S02]  /*07d0*/  IADD3 R9, P0, RZ, -R23, RZ ;  /* 0x80000017ff097210 */ /* 0x000fe40007f1e0ff */
[----:B------:R-:W-:-:S03]  /*07e0*/  I2FP.F32.U32 R0, R4 ;  /* 0x0000000400007245 */ /* 0x000fc60000201000 */
[----:B------:R-:W1:Y:S01]  /*07f0*/  LDC.64 R28, c[0x0][0x640] ;  /* 0x00019000ff1c7b82 */ /* 0x000e620000000a00 */
[----:B------:R-:W-:Y:S02]  /*0800*/  IMAD.X R11, RZ, RZ, ~R5, P0 ;  /* 0x000000ffff0b7224 */ /* 0x000fe400000e0e05 */
[----:B------:R-:W-:Y:S01]  /*0810*/  FMUL R0, R0, UR4 ;  /* 0x0000000400007c20 */ /* 0x000fe20008400000 */
[----:B------:R-:W-:Y:S01]  /*0820*/  IMAD.WIDE.U32 R6, R9, R20, R16 ;  /* 0x0000001409067225 */ /* 0x000fe200078e0010 */
[----:B------:R-:W-:-:S03]  /*0830*/  ULDC UR4, c[0x0][0x154] ;  /* 0x0000550000047ab9 */ /* 0x000fc60000000800 */
[----:B------:R-:W-:Y:S01]  /*0840*/  IMAD R8, R11, R20, RZ ;  /* 0x000000140b087224 */ /* 0x000fe200078e02ff */
[----:B------:R-:W2:Y:S01]  /*0850*/  LDC R5, c[0x0][0x144] ;  /* 0x00005100ff057b82 */ /* 0x000ea20000000800 */
[----:B------:R-:W3:Y:S02]  /*0860*/  F2I.U32.TRUNC.NTZ R0, R0 ;  /* 0x0000000000007305 */ /* 0x000ee4000020f000 */
[----:B------:R-:W-:-:S04]  /*0870*/  IMAD R9, R9, R21, R8 ;  /* 0x0000001509097224 */ /* 0x000fc800078e0208 */
[----:B------:R-:W-:Y:S01]  /*0880*/  IMAD.IADD R7, R7, 0x1, R9 ;  /* 0x0000000107077824 */ /* 0x000fe200078e0209 */
[----:B------:R-:W4:Y:S01]  /*0890*/  LDC R12, c[0x0][0x608] ;  /* 0x00018200ff0c7b82 */ /* 0x000f220000000800 */
[----:B------:R-:W-:-:S03]  /*08a0*/  IMAD.MOV.U32 R9, RZ, RZ, -0x1 ;  /* 0xffffffffff097424 */ /* 0x000fc600078e00ff */
[-CC-:B0-----:R-:W-:Y:S02]  /*08b0*/  SHF.R.U64 R20, R6, R10.reuse, R7.reuse ;  /* 0x0000000a06147219 */ /* 0x181fe40000001207 */
[----:B------:R-:W-:Y:S02]  /*08c0*/  I2FP.F32.U32 R6, R3 ;  /* 0x0000000300067245 */ /* 0x000fe40000201000 */
[----:B------:R-:W0:Y:S01]  /*08d0*/  LDC R26, c[0x0][0x658] ;  /* 0x00019600ff1a7b82 */ /* 0x000e220000000800 */
[----:B-1----:R-:W-:Y:S01]  /*08e0*/  ISETP.NE.U32.AND P0, PT, R28, RZ, PT ;  /* 0x000000ff1c00720c */ /* 0x002fe20003f05070 */
[----:B---3--:R-:W-:Y:S01]  /*08f0*/  IMAD.MOV R8, RZ, RZ, -R0 ;  /* 0x000000ffff087224 */ /* 0x008fe200078e0a00 */
[----:B------:R-:W-:Y:S01]  /*0900*/  SHF.R.U32.HI R7, RZ, R10, R7 ;  /* 0x0000000aff077219 */ /* 0x000fe20000011607 */
[----:B------:R-:W-:Y:S01]  /*0910*/  FMUL R6, R6, UR4 ;  /* 0x0000000406067c20 */ /* 0x000fe20008400000 */
[----:B------:R-:W-:-:S03]  /*0920*/  ISETP.NE.AND.EX P0, PT, R29, RZ, PT, P0 ;  /* 0x000000ff1d00720c */ /* 0x000fc60003f05300 */
[----:B------:R-:W1:Y:S01]  /*0930*/  LDC R14, c[0x0][0x148] ;  /* 0x00005200ff0e7b82 */ /* 0x000e620000000800 */
[----:B--2---:R-:W-:-:S07]  /*0940*/  IMAD R0, R5, R8, R4 ;  /* 0x0000000805007224 */ /* 0x004fce00078e0204 */
[----:B------:R-:W2:Y:S01]  /*0950*/  LDC R24, c[0x0][0x600] ;  /* 0x00018000ff187b82 */ /* 0x000ea20000000800 */
[-CC-:B----4-:R-:W-:Y:S02]  /*0960*/  SHF.R.U64 R30, R20, R12.reuse, R7.reuse ;  /* 0x0000000c141e7219 */ /* 0x190fe40000001207 */
[----:B------:R-:W-:Y:S01]  /*0970*/  SHF.R.U32.HI R5, RZ, R12, R7 ;  /* 0x0000000cff057219 */ /* 0x000fe20000011607 */
[----:B------:R-:W-:Y:S01]  /*0980*/  IMAD.MOV.U32 R7, RZ, RZ, 0x1 ;  /* 0x00000001ff077424 */ /* 0x000fe200078e00ff */
[----:B------:R3:W4:Y:S03]  /*0990*/  F2I.U32.TRUNC.NTZ R12, R6 ;  /* 0x00000006000c7305 */ /* 0x000726000020f000 */
[----:B------:R-:W1:Y:S01]  /*09a0*/  LDC R15, c[0x0][0x648] ;  /* 0x00019200ff0f7b82 */ /* 0x000e620000000800 */
[-C--:B0-----:R-:W-:Y:S02]  /*09b0*/  SHF.L.U32 R4, R9, R26.reuse, RZ ;  /* 0x0000001a09047219 */ /* 0x081fe400000006ff */
[----:B------:R-:W-:-:S02]  /*09c0*/  SHF.R.U64 R32, R30, R26, R5 ;  /* 0x0000001a1e207219 */ /* 0x000fc40000001205 */
[----:B------:R-:W-:Y:S02]  /*09d0*/  LOP3.LUT R11, RZ, R4, RZ, 0x33, !PT ;  /* 0x00000004ff0b7212 */ /* 0x000fe400078e33ff */
[-C--:B------:R-:W-:Y:S01]  /*09e0*/  SHF.R.U32.HI R5, RZ, R26.reuse, R5 ;  /* 0x0000001aff057219 */ /* 0x080fe20000011605 */
[----:B------:R-:W0:Y:S01]  /*09f0*/  LDC R21, c[0x0][0x638] ;  /* 0x00018e00ff157b82 */ /* 0x000e220000000800 */
[----:B------:R-:W-:Y:S01]  /*0a00*/  SHF.L.U32 R10, R7, R26, RZ ;  /* 0x0000001a070a7219 */ /* 0x000fe200000006ff */
[----:B------:R-:W-:-:S06]  /*0a10*/  IMAD.MOV.U32 R4, RZ, RZ, R32 ;  /* 0x000000ffff047224 */ /* 0x000fcc00078e0020 */
[----:B------:R-:W0:Y:S01]  /*0a20*/  LDC R153, c[0x0][0x610] ;  /* 0x00018400ff997b82 */ /* 0x000e220000000800 */
[----:B---34-:R-:W-:Y:S05]  /*0a30*/  @!P0 BRA `(.L_x_6) ;  /* 0x0000000000288947 */ /* 0x018fea0003800000 */
[----:B------:R-:W3:Y:S02]  /*0a40*/  LDC R9, c[0x0][0x64c] ;  /* 0x00019300ff097b82 */ /* 0x000ee40000000800 */
[----:B---3--:R-:W-:-:S05]  /*0a50*/  IADD3 R9, P0, R32, R9, RZ ;  /* 0x0000000920097210 */ /* 0x008fca0007f1e0ff */
        /* <DEDUP_REMOVED lines=8> */
.L_x_6:
[----:B-1----:R-:W-:Y:S01]  /*0ae0*/  SHF.R.U64 R4, R4, R15, R5 ;  /* 0x0000000f04047219 */ /* 0x002fe20000001205 */
[----:B--2---:R-:W-:Y:S01]  /*0af0*/  VIADD R5, R24, 0xffffffff ;  /* 0xffffffff18057836 */ /* 0x004fe20000000000 */
[----:B------:R-:W-:Y:S01]  /*0b00*/  LOP3.LUT R11, R30, R11, RZ, 0xc0, !PT ;  /* 0x0000000b1e0b7212 */ /* 0x000fe200078ec0ff */
[----:B------:R-:W-:Y:S02]  /*0b10*/  IMAD.MOV R12, RZ, RZ, -R12 ;  /* 0x000000ffff0c7224 */ /* 0x000fe400078e0a0c */
[----:B------:R-:W-:Y:S02]  /*0b20*/  IMAD.MOV R6, RZ, RZ, -R4 ;  /* 0x000000ffff067224 */ /* 0x000fe400078e0a04 */
[----:B------:R-:W-:Y:S01]  /*0b30*/  IMAD R11, R10, R4, R11 ;  /* 0x000000040a0b7224 */ /* 0x000fe200078e020b */
[----:B------:R-:W-:Y:S01]  /*0b40*/  LOP3.LUT R4, R20, R5, RZ, 0xc0, !PT ;  /* 0x0000000514047212 */ /* 0x000fe200078ec0ff */
[----:B------:R-:W-:Y:S02]  /*0b50*/  @P3 IMAD R0, R14, R12, R3 ;  /* 0x0000000c0e003224 */ /* 0x000fe400078e0203 */
[----:B0-----:R-:W-:-:S02]  /*0b60*/  IMAD R3, R6, R21, R32 ;  /* 0x0000001506037224 */ /* 0x001fc400078e0220 */
[----:B------:R-:W-:Y:S02]  /*0b70*/  IMAD R153, R11, R153, R0 ;  /* 0x000000990b997224 */ /* 0x000fe400078e0200 */
[----:B------:R-:W-:Y:S02]  /*0b80*/  IMAD R4, R3, R24, R4 ;  /* 0x0000001803047224 */ /* 0x000fe400078e0204 */
[----:B------:R-:W-:-:S03]  /*0b90*/  IMAD.MOV.U32 R0, RZ, RZ, 0x1 ;  /* 0x00000001ff007424 */ /* 0x000fc600078e00ff */
[----:B------:R-:W-:Y:S02]  /*0ba0*/  SEL R152, R4, R153, !P3 ;  /* 0x0000009904987207 */ /* 0x000fe40005800000 */
[----:B------:R-:W-:-:S07]  /*0bb0*/  SEL R153, R153, R4, !P3 ;  /* 0x0000000499997207 */ /* 0x000fce0005800000 */
.L_x_4:
[----:B------:R-:W-:-:S08]  /*0bc0*/  NOP ;  /* 0x0000000000007918 */ /* 0x000fd00000000000 */
[----:B------:R-:W0:Y:S02]  /*0bd0*/  USETMAXREG.TRY_ALLOC.CTAPOOL UP0, 0xe8 ;  /* 0x000000e8000079c8 */ /* 0x000e240008000600 */
[----:B0-----:R-:W-:-:S13]  /*0be0*/  PLOP3.LUT P0, PT, PT, PT, UP0, 0x80, 0x0 ;  /* 0x000000000000781c */ /* 0x001fda0003f0f008 */
[----:B------:R-:W-:Y:S05]  /*0bf0*/  @!P0 BRA `(.L_x_4) ;  /* 0xfffffffc00f08947 */ /* 0x000fea000383ffff */
[----:B------:R-:W-:Y:S01]  /*0c00*/  ULDC.64 UR4, c[0x0][0x598] ;  /* 0x0001660000047ab9 */ /* 0x000fe20000000a00 */
[----:B------:R-:W-:Y:S01]  /*0c10*/  ULDC.64 UR36, c[0x0][0x208] ;  /* 0x0000820000247ab9 */ /* 0x000fe20000000a00 */
[----:B------:R-:W-:-:S04]  /*0c20*/  ISETP.NE.U32.AND P0, PT, RZ, UR4, PT ;  /* 0x00000004ff007c0c */ /* 0x000fc8000bf05070 */
[----:B------:R-:W-:-:S13]  /*0c30*/  ISETP.NE.AND.EX P0, PT, RZ, UR5, PT, P0 ;  /* 0x00000005ff007c0c */ /* 0x000fda000bf05300 */
[----:B------:R-:W-:Y:S05]  /*0c40*/  @!P0 BRA `(.L_x_7) ;  /* 0x00000000001c8947 */ /* 0x000fea0003800000 */
[----:B------:R-:W0:Y:S02]  /*0c50*/  LDC.64 R4, c[0x0][0x598] ;  /* 0x00016600ff047b82 */ /* 0x000e240000000a00 */
[----:B0-----:R-:W2:Y:S02]  /*0c60*/  LDG.E.64 R4, desc[UR36][R4.64] ;  /* 0x0000002404047981 */ /* 0x001ea4000c1e1b00 */
[----:B--2---:R-:W-:-:S04]  /*0c70*/  ISETP.NE.U32.AND P0, PT, R4, RZ, PT ;  /* 0x000000ff0400720c */ /* 0x004fc80003f05070 */
[----:B------:R-:W-:-:S13]  /*0c80*/  ISETP.NE.AND.EX P0, PT, R5, RZ, PT, P0 ;  /* 0x000000ff0500720c */ /* 0x000fda0003f05300 */
[----:B------:R-:W-:Y:S05]  /*0c90*/  @!P0 BRA `(.L_x_7) ;  /* 0x0000000000088947 */ /* 0x000fea0003800000 */
[----:B------:R0:W5:Y:S01]  /*0ca0*/  LD.E R154, desc[UR36][R4.64] ;  /* 0x00000024049a7980 */ /* 0x000162000c101900 */
[----:B------:R-:W-:Y:S05]  /*0cb0*/  BRA `(.L_x_8) ;  /* 0x0000000000247947 */ /* 0x000fea0003800000 */
.L_x_7:
[----:B------:R-:W-:Y:S02]  /*0cc0*/  ULDC.64 UR4, c[0x0][0x588] ;  /* 0x0001620000047ab9 */ /* 0x000fe40000000a00 */
[----:B------:R-:W-:-:S04]  /*0cd0*/  ISETP.NE.U32.AND P0, PT, RZ, UR4, PT ;  /* 0x00000004ff007c0c */ /* 0x000fc8000bf05070 */
[----:B------:R-:W-:-:S13]  /*0ce0*/  ISETP.NE.AND.EX P0, PT, RZ, UR5, PT, P0 ;  /* 0x00000005ff007c0c */ /* 0x000fda000bf05300 */
[----:B------:R-:W-:Y:S05]  /*0cf0*/  @!P0 BRA `(.L_x_9) ;  /* 0x00000000000c8947 */ /* 0x000fea0003800000 */
[----:B------:R-:W0:Y:S02]  /*0d00*/  LDC.64 R154, c[0x0][0x588] ;  /* 0x00016200ff9a7b82 */ /* 0x000e240000000a00 */
[----:B0-----:R1:W5:Y:S01]  /*0d10*/  LDG.E R154, desc[UR36][R154.64] ;  /* 0x000000249a9a7981 */ /* 0x001362000c1e1900 */
[----:B------:R-:W-:Y:S05]  /*0d20*/  BRA `(.L_x_8) ;  /* 0x0000000000087947 */ /* 0x000fea0003800000 */
.L_x_9:
[----:B------:R-:W-:Y:S02]  /*0d30*/  ULDC UR4, c[0x0][0x580] ;  /* 0x0001600000047ab9 */ /* 0x000fe40000000800 */
[----:B------:R-:W-:-:S07]  /*0d40*/  IMAD.U32 R154, RZ, RZ, UR4 ;  /* 0x00000004ff9a7e24 */ /* 0x000fce000f8e00ff */
.L_x_8:
[----:B------:R-:W-:Y:S02]  /*0d50*/  ULDC.64 UR4, c[0x0][0x5a0] ;  /* 0x0001680000047ab9 */ /* 0x000fe40000000a00 */
[----:B------:R-:W-:-:S04]  /*0d60*/  ISETP.NE.U32.AND P0, PT, RZ, UR4, PT ;  /* 0x00000004ff007c0c */ /* 0x000fc8000bf05070 */
[----:B------:R-:W-:-:S13]  /*0d70*/  ISETP.NE.AND.EX P0, PT, RZ, UR5, PT, P0 ;  /* 0x00000005ff007c0c */ /* 0x000fda000bf05300 */
[----:B------:R-:W-:Y:S05]  /*0d80*/  @!P0 BRA `(.L_x_10) ;  /* 0x00000000001c8947 */ /* 0x000fea0003800000 */
[----:B0-----:R-:W0:Y:S02]  /*0d90*/  LDC.64 R4, c[0x0][0x5a0] ;  /* 0x00016800ff047b82 */ /* 0x001e240000000a00 */
[----:B0-----:R-:W2:Y:S02]  /*0da0*/  LDG.E.64 R4, desc[UR36][R4.64] ;  /* 0x0000002404047981 */ /* 0x001ea4000c1e1b00 */
[----:B--2---:R-:W-:-:S04]  /*0db0*/  ISETP.NE.U32.AND P0, PT, R4, RZ, PT ;  /* 0x000000ff0400720c */ /* 0x004fc80003f05070 */
[----:B------:R-:W-:-:S13]  /*0dc0*/  ISETP.NE.AND.EX P0, PT, R5, RZ, PT, P0 ;  /* 0x000000ff0500720c */ /* 0x000fda0003f05300 */
[----:B------:R-:W-:Y:S05]  /*0dd0*/  @!P0 BRA `(.L_x_10) ;  /* 0x0000000000088947 */ /* 0x000fea0003800000 */
[----:B-1----:R0:W5:Y:S01]  /*0de0*/  LD.E R155, desc[UR36][R4.64] ;  /* 0x00000024049b7980 */ /* 0x002162000c101900 */
[----:B------:R-:W-:Y:S05]  /*0df0*/  BRA `(.L_x_11) ;  /* 0x0000000000247947 */ /* 0x000fea0003800000 */
.L_x_10:
[----:B------:R-:W-:Y:S02]  /*0e00*/  ULDC.64 UR4, c[0x0][0x590] ;  /* 0x0001640000047ab9 */ /* 0x000fe40000000a00 */
[----:B------:R-:W-:-:S04]  /*0e10*/  ISETP.NE.U32.AND P0, PT, RZ, UR4, PT ;  /* 0x00000004ff007c0c */ /* 0x000fc8000bf05070 */
[----:B------:R-:W-:-:S13]  /*0e20*/  ISETP.NE.AND.EX P0, PT, RZ, UR5, PT, P0 ;  /* 0x00000005ff007c0c */ /* 0x000fda000bf05300 */
[----:B------:R-:W-:Y:S05]  /*0e30*/  @!P0 BRA `(.L_x_12) ;  /* 0x00000000000c8947 */ /* 0x000fea0003800000 */
[----:B0-----:R-:W1:Y:S02]  /*0e40*/  LDC.64 R4, c[0x0][0x590] ;  /* 0x00016400ff047b82 */ /* 0x001e640000000a00 */
[----:B-1----:R1:W5:Y:S01]  /*0e50*/  LDG.E R155, desc[UR36][R4.64] ;  /* 0x00000024049b7981 */ /* 0x002362000c1e1900 */
[----:B------:R-:W-:Y:S05]  /*0e60*/  BRA `(.L_x_11) ;  /* 0x0000000000087947 */ /* 0x000fea0003800000 */
.L_x_12:
[----:B------:R-:W-:Y:S02]  /*0e70*/  ULDC UR4, c[0x0][0x584] ;  /* 0x0001610000047ab9 */ /* 0x000fe40000000800 */
[----:B-1----:R-:W-:-:S07]  /*0e80*/  IMAD.U32 R155, RZ, RZ, UR4 ;  /* 0x00000004ff9b7e24 */ /* 0x002fce000f8e00ff */
.L_x_11:
[----:B------:R-:W-:-:S13]  /*0e90*/  LOP3.LUT P0, RZ, R0, 0xff, RZ, 0xc0, !PT ;  /* 0x000000ff00ff7812 */ /* 0x000fda000780c0ff */
[----:B------:R-:W-:Y:S05]  /*0ea0*/  @!P0 EXIT ;  /* 0x000000000000894d */ /* 0x000fea0003800000 */
[----:B------:R-:W-:Y:S01]  /*0eb0*/  ULDC UR4, c[0x0][0x28c] ;  /* 0x0000a30000047ab9 */ /* 0x000fe20000000800 */
[----:B------:R-:W-:Y:S01]  /*0ec0*/  LOP3.LUT R160, R19, 0x1, RZ, 0xfc, !PT ;  /* 0x0000000113a07812 */ /* 0x000fe200078efcff */
[----:B------:R-:W-:Y:S01]  /*0ed0*/  UIADD3 UR4, UR4, 0x1f, URZ ;  /* 0x0000001f04047890 */ /* 0x000fe2000fffe03f */
[----:B------:R-:W-:Y:S01]  /*0ee0*/  UMOV UR38, URZ ;  /* 0x0000003f00267c82 */ /* 0x000fe20008000000 */
[----:B------:R-:W-:Y:S02]  /*0ef0*/  UMOV UR39, URZ ;  /* 0x0000003f00277c82 */ /* 0x000fe40008000000 */
[----:B------:R-:W-:-:S04]  /*0f00*/  USHF.R.S32.HI UR5, URZ, 0x1f, UR4 ;  /* 0x0000001f3f057899 */ /* 0x000fc80008011404 */
[----:B------:R-:W-:-:S04]  /*0f10*/  ULEA.HI UR5, UR5, UR4, URZ, 0x5 ;  /* 0x0000000405057291 */ /* 0x000fc8000f8f283f */
[----:B------:R-:W-:-:S12]  /*0f20*/  USHF.R.S32.HI UR40, URZ, 0x5, UR5 ;  /* 0x000000053f287899 */ /* 0x000fd80008011405 */
.L_x_286:
[----:B------:R-:W-:Y:S01]  /*0f30*/  LOP3.LUT R0, R18, 0x80, RZ, 0xc0, !PT ;  /* 0x0000008012007812 */ /* 0x000fe200078ec0ff */
[----:B--2---:R-:W2:Y:S01]  /*0f40*/  S2UR UR7, SR_CgaCtaId ;  /* 0x00000000000779c3 */ /* 0x004ea20000008800 */
[----:B------:R-:W-:Y:S02]  /*0f50*/  UMOV UR6, 0x400 ;  /* 0x0000040000067882 */ /* 0x000fe40000000000 */
[----:B------:R-:W-:-:S06]  /*0f60*/  SHF.R.U32.HI R0, RZ, 0x7, R0 ;  /* 0x00000007ff007819 */ /* 0x000fcc0000011600 */
[----:B---3--:R-:W3:Y:S01]  /*0f70*/  SHFL.IDX PT, R0, R0, RZ, 0x1f ;  /* 0x00001fff00007589 */ /* 0x008ee200000e0000 */
[----:B--2---:R-:W-:Y:S01]  /*0f80*/  ULEA UR42, UR7, UR6, 0x18 ;  /* 0x00000006072a7291 */ /* 0x004fe2000f8ec03f */
[----:B---3--:R-:W-:-:S13]  /*0f90*/  R2UR UR4, R0 ;  /* 0x00000000000472ca */ /* 0x008fda00000e0000 */
[----:B------:R-:W-:-:S04]  /*0fa0*/  ULEA.HI UR5, UR4, UR4, URZ, 0x1 ;  /* 0x0000000404057291 */ /* 0x000fc8000f8f083f */
[----:B------:R-:W-:-:S04]  /*0fb0*/  ULOP3.LUT UR5, UR5, 0x7fffe, URZ, 0xc0, !UPT ;  /* 0x0007fffe05057892 */ /* 0x000fc8000f8ec03f */
[----:B------:R-:W-:-:S03]  /*0fc0*/  UIADD3 UR5, UR4, -UR5, URZ ;  /* 0x8000000504057290 */ /* 0x000fc6000fffe03f */
[----:B------:R-:W-:Y:S01]  /*0fd0*/  ULDC UR4, c[0x0][0x28c] ;  /* 0x0000a30000047ab9 */ /* 0x000fe20000000800 */
[----:B------:R-:W-:Y:S01]  /*0fe0*/  ULEA UR5, UR5, UR42, 0xd ;  /* 0x0000002a05057291 */ /* 0x000fe2000f8e683f */
[----:B------:R-:W-:-:S03]  /*0ff0*/  ISETP.LT.AND P0, PT, RZ, UR4, PT ;  /* 0x00000004ff007c0c */ /* 0x000fc6000bf01270 */
[----:B------:R-:W-:-:S04]  /*1000*/  UIADD3 UR5, UR5, 0x100, URZ ;  /* 0x0000010005057890 */ /* 0x000fc8000fffe03f */
[----:B------:R-:W-:-:S04]  /*1010*/  USHF.R.U32.HI UR5, URZ, 0x4, UR5 ;  /* 0x000000043f057899 */ /* 0x000fc80008011605 */
[----:B------:R-:W-:Y:S02]  /*1020*/  ULOP3.LUT UR41, UR5, 0x3fff, URZ, 0xc0, !UPT ;  /* 0x00003fff05297892 */ /* 0x000fe4000f8ec03f */
[----:B-1--4-:R-:W-:Y:S10]  /*1030*/  @P0 BRA `(.L_x_13) ;  /* 0x0000000000400947 */ /* 0x012ff40003800000 */
[----:B------:R-:W-:Y:S01]  /*1040*/  MOV R0, 0x0 ;  /* 0x0000000000007802 */ /* 0x000fe20000000f00 */
[----:B------:R-:W-:Y:S01]  /*1050*/  ULDC.64 UR4, c[0x4][0x68] ;  /* 0x01001a0000047ab9 */ /* 0x000fe20000000a00 */
[----:B------:R-:W-:Y:S01]  /*1060*/  ULDC.64 UR6, c[0x4][0x8] ;  /* 0x0100020000067ab9 */ /* 0x000fe20000000a00 */
[----:B01----:R-:W-:Y:S01]  /*1070*/  IMAD.U32 R4, RZ, RZ, UR4 ;  /* 0x00000004ff047e24 */ /* 0x003fe2000f8e00ff */
[----:B------:R0:W1:Y:S01]  /*1080*/  LDC.64 R14, c[0x4][R0] ;  /* 0x01000000000e7b82 */ /* 0x0000620000000a00 */
[----:B------:R-:W-:Y:S01]  /*1090*/  IMAD.U32 R5, RZ, RZ, UR5 ;  /* 0x00000005ff057e24 */ /* 0x000fe2000f8e00ff */
[----:B------:R-:W-:Y:S01]  /*10a0*/  ULDC.64 UR4, c[0x4][0x70] ;  /* 0x01001c0000047ab9 */ /* 0x000fe20000000a00 */
[----:B------:R-:W-:Y:S02]  /*10b0*/  IMAD.U32 R10, RZ, RZ, UR6 ;  /* 0x00000006ff0a7e24 */ /* 0x000fe4000f8e00ff */
[----:B------:R-:W-:Y:S02]  /*10c0*/  IMAD.U32 R6, RZ, RZ, UR4 ;  /* 0x00000004ff067e24 */ /* 0x000fe4000f8e00ff */
[----:B------:R-:W-:-:S02]  /*10d0*/  IMAD.U32 R7, RZ, RZ, UR5 ;  /* 0x00000005ff077e24 */ /* 0x000fc4000f8e00ff */
[----:B------:R-:W-:Y:S02]  /*10e0*/  IMAD.U32 R11, RZ, RZ, UR7 ;  /* 0x00000007ff0b7e24 */ /* 0x000fe4000f8e00ff */
[----:B------:R-:W-:Y:S02]  /*10f0*/  IMAD.MOV.U32 R8, RZ, RZ, 0x1e1 ;  /* 0x000001e1ff087424 */ /* 0x000fe400078e00ff */
[----:B------:R-:W-:Y:S02]  /*1100*/  IMAD.MOV.U32 R12, RZ, RZ, 0x1 ;  /* 0x00000001ff0c7424 */ /* 0x000fe400078e00ff */
[----:B0-----:R-:W-:-:S07]  /*1110*/  IMAD.MOV.U32 R13, RZ, RZ, RZ ;  /* 0x000000ffff0d7224 */ /* 0x001fce00078e00ff */
[----:B------:R-:W-:-:S07]  /*1120*/  LEPC R20, `(.L_x_13) ;  /* 0x000000001014794e */ /* 0x000fce0000000000 */
[----:B-1---5:R-:W-:Y:S05]  /*1130*/  CALL.ABS.NOINC R14 ;  /* 0x000000000e007343 */ /* 0x022fea0003c00000 */
.L_x_13:
[----:B------:R-:W-:-:S13]  /*1140*/  ISETP.NE.AND P0, PT, R160, 0x3, PT ;  /* 0x00000003a000780c */ /* 0x000fda0003f05270 */
[----:B------:R-:W-:Y:S05]  /*1150*/  @!P0 BRA `(.L_x_14) ;  /* 0x0000000000048947 */ /* 0x000fea0003800000 */
[----:B------:R-:W-:Y:S01]  /*1160*/  BPT.TRAP 0x1 ;  /* 0x000000040000795c */ /* 0x000fe20000300000 */
.L_x_14:
[----:B------:R-:W-:Y:S02]  /*1170*/  IMAD.U32 R3, RZ, RZ, UR39 ;  /* 0x00000027ff037e24 */ /* 0x000fe4000f8e00ff */
[----:B------:R-:W-:-:S03]  /*1180*/  IMAD.U32 R0, RZ, RZ, UR38 ;  /* 0x00000026ff007e24 */ /* 0x000fc6000f8e00ff */
[----:B------:R-:W-:Y:S02]  /*1190*/  LEA R3, R3, UR42, 0x3 ;  /* 0x0000002a03037c11 */ /* 0x000fe4000f8e18ff */
[----:B------:R-:W-:-:S04]  /*11a0*/  SHF.L.U32 R0, R0, 0x1f, RZ ;  /* 0x0000001f00007819 */ /* 0x000fc800000006ff */
[----:B------:R2:W3:Y:S01]  /*11b0*/  SYNCS.PHASECHK.TRANS64.TRYWAIT P1, [R3+URZ], R0 ;  /* 0x00000000030075a7 */ /* 0x0004e2000802017f */
[----:B------:R-:W-:Y:S05]  /*11c0*/  @!P0 BRA `(.L_x_15) ;  /* 0x0000000000048947 */ /* 0x000fea0003800000 */
[----:B------:R-:W-:Y:S01]  /*11d0*/  BPT.TRAP 0x1 ;  /* 0x000000040000795c */ /* 0x000fe20000300000 */
.L_x_15:
[----:B---3--:R-:W-:Y:S05]  /*11e0*/  @P1 BRA `(.L_x_16) ;  /* 0x0000000000081947 */ /* 0x008fea0003800000 */
[----:B------:R-:W3:Y:S02]  /*11f0*/  SYNCS.PHASECHK.TRANS64.TRYWAIT P1, [R3+URZ], R0 ;  /* 0x00000000030075a7 */ /* 0x000ee4000802017f */
[----:B---3--:R-:W-:Y:S05]  /*1200*/  @!P1 BRA `(.L_x_17) ;  /* 0x000000a000e49947 */ /* 0x008fea0003800000 */
.L_x_16:
[----:B------:R-:W-:-:S04]  /*1210*/  UISETP.LT.AND UP0, UPT, UR40, 0x1, UPT ;  /* 0x000000012800788c */ /* 0x000fc8000bf01270 */
[----:B------:R-:W-:-:S04]  /*1220*/  USEL UR4, UR40, 0x1, UP0 ;  /* 0x0000000128047887 */ /* 0x000fc80008000000 */
[----:B------:R-:W-:-:S06]  /*1230*/  UIADD3 UR4, UR40, -UR4, URZ ;  /* 0x8000000428047290 */ /* 0x000fcc000fffe03f */
[----:B--23--:R-:W-:Y:S01]  /*1240*/  IMAD.U32 R0, RZ, RZ, UR4 ;  /* 0x00000004ff007e24 */ /* 0x00cfe2000f8e00ff */
[----:B------:R-:W-:Y:S05]  /*1250*/  WARPSYNC.ALL ;  /* 0x0000000000007948 */ /* 0x000fea0003800000 */
[----:B------:R-:W-:Y:S01]  /*1260*/  ISETP.GE.AND P1, PT, R0, 0x1, PT ;  /* 0x000000010000780c */ /* 0x000fe20003f26270 */
[----:B------:R-:W-:Y:S01]  /*1270*/  UIADD3 UR4, UR42, 0x10100, URZ ;  /* 0x000101002a047890 */ /* 0x000fe2000fffe03f */
[----:B------:R-:W-:Y:S01]  /*1280*/  WARPGROUP.ARRIVE ;  /* 0x00000000000079c5 */ /* 0x000fe20000000000 */
[----:B------:R-:W-:Y:S01]  /*1290*/  UMOV UR9, 0x40000040 ;  /* 0x4000004000097882 */ /* 0x000fe20000000000 */
[----:B------:R-:W-:Y:S01]  /*12a0*/  UMOV UR11, 0x40000040 ;  /* 0x40000040000b7882 */ /* 0x000fe20000000000 */
[----:B------:R-:W-:-:S04]  /*12b0*/  USHF.R.U32.HI UR4, URZ, 0x4, UR4 ;  /* 0x000000043f047899 */ /* 0x000fc80008011604 */
[----:B------:R-:W-:Y:S02]  /*12c0*/  ULOP3.LUT UR5, UR4, 0x3fff, URZ, 0xc0, !UPT ;  /* 0x00003fff04057892 */ /* 0x000fe4000f8ec03f */
[----:B------:R-:W-:Y:S02]  /*12d0*/  ULOP3.LUT UR4, UR41, 0x10000, URZ, 0xfc, !UPT ;  /* 0x0001000029047892 */ /* 0x000fe4000f8efc3f */
[----:B------:R-:W-:Y:S02]  /*12e0*/  ULOP3.LUT UR5, UR5, 0x10000, URZ, 0xfc, !UPT ;  /* 0x0001000005057892 */ /* 0x000fe4000f8efc3f */
[----:B------:R-:W-:Y:S02]  /*12f0*/  ULEA UR6, UR39, UR4, 0xa ;  /* 0x0000000427067291 */ /* 0x000fe4000f8e503f */
[----:B------:R-:W-:-:S05]  /*1300*/  ULEA UR7, UR39, UR5, 0xb ;  /* 0x0000000527077291 */ /* 0x000fca000f8e583f */
[----:B------:R-:W-:Y:S02]  /*1310*/  UMOV UR8, UR6 ;  /* 0x0000000600087c82 */ /* 0x000fe40008000000 */
[----:B------:R-:W-:Y:S02]  /*1320*/  UMOV UR10, UR7 ;  /* 0x00000007000a7c82 */ /* 0x000fe40008000000 */
[----:B------:R-:W-:Y:S01]  /*1330*/  HGMMA.64x256x8.F32.TF32 R24, gdesc[UR8], RZ, !UPT, gsb0 ;  /* 0x07e00000081879f0 */ /* 0x000fe2000c0028ff */
[----:B------:R-:W-:Y:S02]  /*1340*/  UIADD3 UR8, UR6, 0x2, URZ ;  /* 0x0000000206087890 */ /* 0x000fe4000fffe03f */
[----:B------:R-:W-:Y:S01]  /*1350*/  UIADD3 UR10, UR7, 0x2, URZ ;  /* 0x00000002070a7890 */ /* 0x000fe2000fffe03f */
[----:B------:R-:W-:Y:S01]  /*1360*/  UMOV UR9, 0x40000040 ;  /* 0x4000004000097882 */ /* 0x000fe20000000000 */
[----:B------:R-:W-:Y:S01]  /*1370*/  UMOV UR11, 0x40000040 ;  /* 0x40000040000b7882 */ /* 0x000fe20000000000 */
[----:B------:R-:W-:-:S02]  /*1380*/  WARPGROUP.DEPBAR.LE gsb0, 0x0 ;  /* 0x00008000000079c5 */ /* 0x000fc40000010000 */
[----:B------:R-:W-:-:S15]  /*1390*/  WARPGROUP.ARRIVE ;  /* 0x00000000000079c5 */ /* 0x000fde0000000000 */
[----:B------:R-:W-:-:S05]  /*13a0*/  NOP ;  /* 0x0000000000007918 */ /* 0x000fca0000000000 */
[----:B------:R-:W-:Y:S01]  /*13b0*/  HGMMA.64x256x8.F32.TF32 R24, gdesc[UR8], R24, gsb0 ;  /* 0x07e00000081879f0 */ /* 0x000fe20008002818 */
[----:B------:R-:W-:Y:S02]  /*13c0*/  UIADD3 UR8, UR6, 0x4, URZ ;  /* 0x0000000406087890 */ /* 0x000fe4000fffe03f */
[----:B------:R-:W-:Y:S01]  /*13d0*/  UIADD3 UR10, UR7, 0x4, URZ ;  /* 0x00000004070a7890 */ /* 0x000fe2000fffe03f */
[----:B------:R-:W-:Y:S01]  /*13e0*/  UMOV UR9, 0x40000040 ;  /* 0x4000004000097882 */ /* 0x000fe20000000000 */
[----:B------:R-:W-:Y:S01]  /*13f0*/  UMOV UR11, 0x40000040 ;  /* 0x40000040000b7882 */ /* 0x000fe20000000000 */
[----:B------:R-:W-:Y:S02]  /*1400*/  WARPGROUP.DEPBAR.LE gsb0, 0x0 ;  /* 0x00008000000079c5 */ /* 0x000fe40000010000 */
        /* <DEDUP_REMOVED lines=10> */
[----:B------:R-:W-:Y:S03]  /*14b0*/  HGMMA.64x256x8.F32.TF32 R24, gdesc[UR8], R24, gsb0 ;  /* 0x07e00000081879f0 */ /* 0x000fe60008002818 */
[----:B------:R-:W-:Y:S02]  /*14c0*/  WARPGROUP.DEPBAR.LE gsb0, 0x0 ;  /* 0x00008000000079c5 */ /* 0x000fe40000010000 */
[----:B------:R-:W-:Y:S05]  /*14d0*/  @!P1 BRA `(.L_x_18) ;  /* 0x0000000400249947 */ /* 0x000fea0003800000 */
[----:B------:R-:W-:-:S04]  /*14e0*/  UIADD3 UR6, UR39, 0x1, URZ ;  /* 0x0000000127067890 */ /* 0x000fc8000fffe03f */
[----:B------:R-:W-:-:S04]  /*14f0*/  UISETP.NE.AND UP0, UPT, UR6, 0x4, UPT ;  /* 0x000000040600788c */ /* 0x000fc8000bf05270 */
[----:B------:R-:W-:Y:S02]  /*1500*/  USEL UR7, URZ, 0x1, UP0 ;  /* 0x000000013f077887 */ /* 0x000fe40008000000 */
[----:B------:R-:W-:Y:S02]  /*1510*/  USEL UR6, UR6, URZ, UP0 ;  /* 0x0000003f06067287 */ /* 0x000fe40008000000 */
[----:B------:R-:W-:-:S06]  /*1520*/  ULOP3.LUT UR7, UR38, UR7, URZ, 0x3c, !UPT ;  /* 0x0000000726077292 */ /* 0x000fcc000f8e3c3f */
[----:B01----:R-:W-:Y:S01]  /*1530*/  IMAD.U32 R5, RZ, RZ, UR7 ;  /* 0x00000007ff057e24 */ /* 0x003fe2000f8e00ff */
[----:B------:R-:W-:-:S06]  /*1540*/  UMOV UR7, UR39 ;  /* 0x0000002700077c82 */ /* 0x000fcc0008000000 */
.L_x_25:
[----:B01----:R-:W-:Y:S05]  /*1550*/  @!P0 BRA `(.L_x_19) ;  /* 0x0000000000048947 */ /* 0x003fea0003800000 */
[----:B------:R-:W-:Y:S01]  /*1560*/  BPT.TRAP 0x1 ;  /* 0x000000040000795c */ /* 0x000fe20000300000 */
.L_x_19:
[----:B------:R-:W0:Y:S01]  /*1570*/  S2UR UR9, SR_CgaCtaId ;  /* 0x00000000000979c3 */ /* 0x000e220000008800 */
[----:B------:R-:W-:Y:S01]  /*1580*/  UMOV UR8, 0x400 ;  /* 0x0000040000087882 */ /* 0x000fe20000000000 */
[----:B------:R-:W-:Y:S01]  /*1590*/  SHF.L.U32 R3, R5, 0x1f, RZ ;  /* 0x0000001f05037819 */ /* 0x000fe200000006ff */
[----:B0-----:R-:W-:-:S04]  /*15a0*/  ULEA UR14, UR9, UR8, 0x18 ;  /* 0x00000008090e7291 */ /* 0x001fc8000f8ec03f */
[----:B------:R-:W-:-:S09]  /*15b0*/  ULEA UR8, UR6, UR14, 0x3 ;  /* 0x0000000e06087291 */ /* 0x000fd2000f8e183f */
[----:B------:R0:W1:Y:S01]  /*15c0*/  SYNCS.PHASECHK.TRANS64.TRYWAIT P1, [UR8], R3 ;  /* 0x00000003ff0075a7 */ /* 0x0000620008020148 */
[----:B------:R-:W-:Y:S05]  /*15d0*/  @!P0 BRA `(.L_x_20) ;  /* 0x0000000000048947 */ /* 0x000fea0003800000 */
[----:B------:R-:W-:Y:S01]  /*15e0*/  BPT.TRAP 0x1 ;  /* 0x000000040000795c */ /* 0x000fe20000300000 */
.L_x_20:
[----:B-1----:R-:W-:Y:S05]  /*15f0*/  @P1 BRA `(.L_x_21) ;  /* 0x0000000000081947 */ /* 0x002fea0003800000 */
[----:B------:R-:W1:Y:S02]  /*1600*/  SYNCS.PHASECHK.TRANS64.TRYWAIT P1, [UR8], R3 ;  /* 0x00000003ff0075a7 */ /* 0x000e640008020148 */
[----:B-1----:R-:W-:Y:S05]  /*1610*/  @!P1 BRA `(.L_x_22) ;  /* 0x0000009c00f49947 */ /* 0x002fea0003800000 */
.L_x_21:
[----:B------:R-:W-:Y:S01]  /*1620*/  ULEA UR12, UR6, UR4, 0xa ;  /* 0x00000004060c7291 */ /* 0x000fe2000f8e503f */
[----:B------:R-:W-:Y:S01]  /*1630*/  WARPGROUP.ARRIVE ;  /* 0x00000000000079c5 */ /* 0x000fe20000000000 */
[----:B------:R-:W-:Y:S01]  /*1640*/  ULEA UR13, UR6, UR5, 0xb ;  /* 0x00000005060d7291 */ /* 0x000fe2000f8e583f */
[----:B------:R-:W-:Y:S01]  /*1650*/  UMOV UR9, 0x40000040 ;  /* 0x4000004000097882 */ /* 0x000fe20000000000 */
[----:B------:R-:W-:-:S03]  /*1660*/  UMOV UR11, 0x40000040 ;  /* 0x40000040000b7882 */ /* 0x000fc60000000000 */
[----:B------:R-:W-:Y:S02]  /*1670*/  UMOV UR8, UR12 ;  /* 0x0000000c00087c82 */ /* 0x000fe40008000000 */
[----:B------:R-:W-:Y:S02]  /*1680*/  UMOV UR10, UR13 ;  /* 0x0000000d000a7c82 */ /* 0x000fe40008000000 */
[----:B------:R-:W-:Y:S01]  /*1690*/  HGMMA.64x256x8.F32.TF32 R24, gdesc[UR8], R24, gsb0 ;  /* 0x07e00000081879f0 */ /* 0x000fe20008002818 */
        /* <DEDUP_REMOVED lines=26> */
[----:B------:R-:W-:Y:S01]  /*1840*/  BPT.TRAP 0x1 ;  /* 0x000000040000795c */ /* 0x000fe20000300000 */
.L_x_23:
[----:B------:R-:W-:Y:S01]  /*1850*/  ULEA UR8, UR7, UR14, 0x3 ;  /* 0x0000000e07087291 */ /* 0x000fe2000f8e183f */
[----:B------:R-:W-:-:S03]  /*1860*/  ISETP.GT.U32.AND P1, PT, R19, 0x1, PT ;  /* 0x000000011300780c */ /* 0x000fc60003f24070 */
[----:B------:R-:W-:-:S04]  /*1870*/  UIADD3 UR8, UR8, 0x20, URZ ;  /* 0x0000002008087890 */ /* 0x000fc8000fffe03f */
[----:B------:R-:W-:-:S09]  /*1880*/  UPRMT UR8, URZ, 0x654, UR8 ;  /* 0x000006543f087896 */ /* 0x000fd20008000008 */
[----:B------:R-:W-:Y:S01]  /*1890*/  SYNCS.ARRIVE.TRANS64.RED.A1T0 RZ, [UR8], RZ ;  /* 0x000000ffffff79a7 */ /* 0x000fe20008100408 */
[----:B------:R-:W-:Y:S05]  /*18a0*/  @P1 BRA `(.L_x_24) ;  /* 0x0000000000041947 */ /* 0x000fea0003800000 */
[----:B------:R-:W-:Y:S01]  /*18b0*/  BPT.TRAP 0x1 ;  /* 0x000000040000795c */ /* 0x000fe20000300000 */
.L_x_24:
[----:B------:R-:W-:Y:S01]  /*18c0*/  UIADD3 UR6, UR6, 0x1, URZ ;  /* 0x0000000106067890 */ /* 0x000fe2000fffe03f */
[C---:B------:R-:W-:Y:S01]  /*18d0*/  ISETP.GT.AND P1, PT, R0.reuse, 0x1, PT ;  /* 0x000000010000780c */ /* 0x040fe20003f24270 */
[----:B------:R-:W-:Y:S01]  /*18e0*/  UIADD3 UR7, UR7, 0x1, URZ ;  /* 0x0000000107077890 */ /* 0x000fe2000fffe03f */
[----:B------:R-:W-:Y:S01]  /*18f0*/  VIADD R0, R0, 0xffffffff ;  /* 0xffffffff00007836 */ /* 0x000fe20000000000 */
[----:B------:R-:W-:Y:S02]  /*1900*/  UISETP.NE.AND UP0, UPT, UR6, 0x4, UPT ;  /* 0x000000040600788c */ /* 0x000fe4000bf05270 */
[----:B------:R-:W-:Y:S02]  /*1910*/  UISETP.NE.AND UP1, UPT, UR7, 0x4, UPT ;  /* 0x000000040700788c */ /* 0x000fe4000bf25270 */
[----:B------:R-:W-:Y:S02]  /*1920*/  USEL UR8, URZ, 0x1, UP0 ;  /* 0x000000013f087887 */ /* 0x000fe40008000000 */
[----:B------:R-:W-:-:S02]  /*1930*/  USEL UR6, UR6, URZ, UP0 ;  /* 0x0000003f06067287 */ /* 0x000fc40008000000 */
[----:B------:R-:W-:Y:S02]  /*1940*/  USEL UR7, UR7, URZ, UP1 ;  /* 0x0000003f07077287 */ /* 0x000fe40008800000 */
[----:B------:R-:W-:Y:S01]  /*1950*/  LOP3.LUT R5, R5, UR8, RZ, 0x3c, !PT ;  /* 0x0000000805057c12 */ /* 0x000fe2000f8e3cff */
[----:B------:R-:W-:Y:S09]  /*1960*/  @P1 BRA `(.L_x_25) ;  /* 0xfffffff800f81947 */ /* 0x000ff2000383ffff */
.L_x_18:
[----:B------:R-:W2:Y:S02]  /*1970*/  LDC R0, c[0x0][0x28c] ;  /* 0x0000a300ff007b82 */ /* 0x000ea40000000800 */
[----:B--2---:R-:W-:-:S13]  /*1980*/  ISETP.GE.AND P1, PT, R0, 0x1, PT ;  /* 0x000000010000780c */ /* 0x004fda0003f26270 */
[----:B------:R-:W-:Y:S05]  /*1990*/  @!P1 BRA `(.L_x_26) ;  /* 0x0000000000409947 */ /* 0x000fea0003800000 */
[----:B------:R-:W-:Y:S05]  /*19a0*/  @!P0 BRA `(.L_x_27) ;  /* 0x0000000000048947 */ /* 0x000fea0003800000 */
[----:B------:R-:W-:Y:S01]  /*19b0*/  BPT.TRAP 0x1 ;  /* 0x000000040000795c */ /* 0x000fe20000300000 */
.L_x_27:
[----:B------:R-:W2:Y:S01]  /*19c0*/  S2UR UR6, SR_CgaCtaId ;  /* 0x00000000000679c3 */ /* 0x000ea20000008800 */
[----:B------:R-:W-:Y:S01]  /*19d0*/  UISETP.LT.AND UP0, UPT, UR40, 0x1, UPT ;  /* 0x000000012800788c */ /* 0x000fe2000bf01270 */
[----:B------:R-:W-:Y:S01]  /*19e0*/  ISETP.GT.U32.AND P0, PT, R19, 0x1, PT ;  /* 0x000000011300780c */ /* 0x000fe20003f04070 */
[----:B------:R-:W-:Y:S02]  /*19f0*/  UMOV UR5, 0x400 ;  /* 0x0000040000057882 */ /* 0x000fe40000000000 */
[----:B------:R-:W-:-:S04]  /*1a00*/  USEL UR4, UR40, 0x1, UP0 ;  /* 0x0000000128047887 */ /* 0x000fc80008000000 */
[----:B------:R-:W-:-:S04]  /*1a10*/  UIADD3 UR4, UR39, UR40, -UR4 ;  /* 0x0000002827047290 */ /* 0x000fc8000fffe804 */
[----:B------:R-:W-:-:S04]  /*1a20*/  USHF.L.U32 UR4, UR4, 0x3, URZ ;  /* 0x0000000304047899 */ /* 0x000fc8000800063f */
[----:B------:R-:W-:Y:S02]  /*1a30*/  ULOP3.LUT UR4, UR4, 0x18, URZ, 0xc0, !UPT ;  /* 0x0000001804047892 */ /* 0x000fe4000f8ec03f */
[----:B--2---:R-:W-:-:S04]  /*1a40*/  ULEA UR5, UR6, UR5, 0x18 ;  /* 0x0000000506057291 */ /* 0x004fc8000f8ec03f */
[----:B------:R-:W-:-:S04]  /*1a50*/  UIADD3 UR4, UR5, 0x20, UR4 ;  /* 0x0000002005047890 */ /* 0x000fc8000fffe004 */
[----:B------:R-:W-:-:S09]  /*1a60*/  UPRMT UR4, URZ, 0x654, UR4 ;  /* 0x000006543f047896 */ /* 0x000fd20008000004 */
[----:B------:R-:W-:Y:S01]  /*1a70*/  SYNCS.ARRIVE.TRANS64.RED.A1T0 RZ, [UR4], RZ ;  /* 0x000000ffffff79a7 */ /* 0x000fe20008100404 */
[----:B------:R-:W-:Y:S05]  /*1a80*/  @P0 BRA `(.L_x_26) ;  /* 0x0000000000040947 */ /* 0x000fea0003800000 */
[----:B------:R-:W-:Y:S01]  /*1a90*/  BPT.TRAP 0x1 ;  /* 0x000000040000795c */ /* 0x000fe20000300000 */
.L_x_26:
[----:B------:R-:W2:Y:S01]  /*1aa0*/  LDC R7, c[0x0][0x288] ;  /* 0x0000a200ff077b82 */ /* 0x000ea20000000800 */
[----:B01----:R-:W-:Y:S01]  /*1ab0*/  SHF.R.U32.HI R3, RZ, 0x2, R18 ;  /* 0x00000002ff037819 */ /* 0x003fe20000011612 */
[----:B------:R-:W-:Y:S01]  /*1ac0*/  UIADD3 UR39, UR40, UR39, URZ ;  /* 0x0000002728277290 */ /* 0x000fe2000fffe03f */
[C---:B------:R-:W-:Y:S01]  /*1ad0*/  LOP3.LUT R4, R18.reuse, 0x60, RZ, 0xc0, !PT ;  /* 0x0000006012047812 */ /* 0x040fe200078ec0ff */
[----:B------:R-:W-:Y:S01]  /*1ae0*/  ULDC UR8, c[0x0][0x284] ;  /* 0x0000a10000087ab9 */ /* 0x000fe20000000800 */
[----:B------:R-:W-:Y:S01]  /*1af0*/  LOP3.LUT R3, R3, 0x7, RZ, 0xc0, !PT ;  /* 0x0000000703037812 */ /* 0x000fe200078ec0ff */
[----:B------:R-:W-:Y:S01]  /*1b00*/  USHF.R.U32.HI UR4, URZ, 0x2, UR39 ;  /* 0x000000023f047899 */ /* 0x000fe20008011627 */
[----:B------:R-:W-:Y:S01]  /*1b10*/  SHF.R.U32.HI R10, RZ, 0x1, R4 ;  /* 0x00000001ff0a7819 */ /* 0x000fe20000011604 */
[----:B------:R-:W-:Y:S01]  /*1b20*/  IMAD.SHL.U32 R4, R18, 0x2, RZ ;  /* 0x0000000212047824 */ /* 0x000fe200078e00ff */
[----:B------:R-:W-:Y:S01]  /*1b30*/  LOP3.LUT R0, R22, 0x1, RZ, 0xc0, !PT ;  /* 0x0000000116007812 */ /* 0x000fe200078ec0ff */
[----:B------:R-:W-:Y:S01]  /*1b40*/  ULOP3.LUT UR4, UR4, 0x1, URZ, 0xc0, !UPT ;  /* 0x0000000104047892 */ /* 0x000fe2000f8ec03f */
[----:B------:R-:W-:Y:S01]  /*1b50*/  IADD3 R5, RZ, -R10, -R3 ;  /* 0x8000000aff057210 */ /* 0x000fe20007ffe803 */
[----:B------:R-:W-:Y:S01]  /*1b60*/  UISETP.GT.U32.AND UP1, UPT, UR39, 0x3, UPT ;  /* 0x000000032700788c */ /* 0x000fe2000bf24070 */
[----:B------:R-:W-:Y:S01]  /*1b70*/  LOP3.LUT R9, R4, 0x6, RZ, 0xc0, !PT ;  /* 0x0000000604097812 */ /* 0x000fe200078ec0ff */
[C---:B------:R-:W-:Y:S01]  /*1b80*/  IMAD.SHL.U32 R6, R0.reuse, 0x40, RZ ;  /* 0x0000004000067824 */ /* 0x040fe200078e00ff */
[----:B------:R-:W-:Y:S01]  /*1b90*/  UISETP.NE.U32.AND UP0, UPT, UR4, 0x1, UPT ;  /* 0x000000010400788c */ /* 0x000fe2000bf05070 */
[----:B------:R-:W-:Y:S01]  /*1ba0*/  IMAD R11, R0, -0x40, R5 ;  /* 0xffffffc0000b7824 */ /* 0x000fe200078e0205 */
[----:B------:R-:W-:Y:S01]  /*1bb0*/  LOP3.LUT R0, R18, 0x3, RZ, 0xc0, !PT ;  /* 0x0000000312007812 */ /* 0x000fe200078ec0ff */
[----:B------:R-:W-:Y:S01]  /*1bc0*/  ULDC.64 UR6, c[0x0][0x5d0] ;  /* 0x0001740000067ab9 */ /* 0x000fe20000000a00 */
[----:B------:R-:W-:Y:S01]  /*1bd0*/  PRMT R8, R9, 0x6540, R152 ;  /* 0x0000654009087816 */ /* 0x000fe20000000098 */
[----:B------:R-:W-:Y:S01]  /*1be0*/  IMAD.SHL.U32 R152, R152, 0x100, RZ ;  /* 0x0000010098987824 */ /* 0x000fe200078e00ff */
[----:B------:R-:W-:Y:S01]  /*1bf0*/  SHF.R.S32.HI R21, RZ, 0x1f, R23 ;  /* 0x0000001fff157819 */ /* 0x000fe20000011417 */
[----:B------:R-:W-:Y:S01]  /*1c00*/  UISETP.LT.U32.AND UP1, UPT, UR40, 0x4, UP1 ;  /* 0x000000042800788c */ /* 0x000fe20008f21070 */
[----:B------:R-:W-:Y:S01]  /*1c10*/  SHF.R.S32.HI R9, RZ, 0x1f, R8 ;  /* 0x0000001fff097819 */ /* 0x000fe20000011408 */
[----:B--2---:R-:W-:Y:S01]  /*1c20*/  IMAD R13, R0, -0x2, R7 ;  /* 0xfffffffe000d7824 */ /* 0x004fe200078e0207 */
[----:B------:R-:W-:Y:S01]  /*1c30*/  ISETP.GE.AND P0, PT, R152, R7, PT ;  /* 0x000000079800720c */ /* 0x000fe20003f06270 */
[----:B------:R-:W-:Y:S01]  /*1c40*/  IMAD.SHL.U32 R0, R153, 0x80, RZ ;  /* 0x0000008099007824 */ /* 0x000fe200078e00ff */
[----:B------:R-:W-:Y:S01]  /*1c50*/  UISETP.GT.U32.AND UP0, UPT, UR40, 0x3, !UP0 ;  /* 0x000000032800788c */ /* 0x000fe2000c704070 */
[----:B------:R-:W-:Y:S01]  /*1c60*/  IMAD R4, R21, UR6, RZ ;  /* 0x0000000615047c24 */ /* 0x000fe2000f8e02ff */
[----:B------:R-:W-:Y:S01]  /*1c70*/  LOP3.LUT R3, R6, 0x40, R3, 0xe2, !PT ;  /* 0x0000004006037812 */ /* 0x000fe200078ee203 */
[----:B------:R-:W-:Y:S01]  /*1c80*/  USEL UR5, URZ, 0x1, !UP1 ;  /* 0x000000013f057887 */ /* 0x000fe2000c800000 */
[C---:B------:R-:W-:Y:S01]  /*1c90*/  ISETP.GE.OR P0, PT, R0.reuse, UR8, P0 ;  /* 0x0000000800007c0c */ /* 0x040fe20008706670 */
[----:B------:R-:W-:Y:S01]  /*1ca0*/  USEL UR4, URZ, 0x1, !UP0 ;  /* 0x000000013f047887 */ /* 0x000fe2000c000000 */
[----:B------:R-:W-:Y:S01]  /*1cb0*/  IMAD.WIDE R6, R153, 0x80, RZ ;  /* 0x0000008099067825 */ /* 0x000fe200078e02ff */
[----:B------:R-:W-:Y:S01]  /*1cc0*/  ULOP3.LUT UR39, UR39, 0x3, URZ, 0xc0, !UPT ;  /* 0x0000000327277892 */ /* 0x000fe2000f8ec03f */
[----:B------:R-:W-:Y:S01]  /*1cd0*/  IADD3 R0, -R0, UR8, R11 ;  /* 0x0000000800007c10 */ /* 0x000fe2000fffe10b */
[----:B------:R-:W-:Y:S01]  /*1ce0*/  ULOP3.LUT UR38, UR4, UR38, UR5, 0x96, !UPT ;  /* 0x0000002604267292 */ /* 0x000fe2000f8e9605 */
[C---:B------:R-:W-:Y:S01]  /*1cf0*/  IMAD R15, R23.reuse, UR7, R4 ;  /* 0x00000007170f7c24 */ /* 0x040fe2000f8e0204 */
[----:B------:R-:W-:Y:S01]  /*1d00*/  LOP3.LUT R169, R6, R3, R10, 0xfe, !PT ;  /* 0x0000000306a97212 */ /* 0x000fe200078efe0a */
[----:B------:R-:W-:-:S04]  /*1d10*/  IMAD.WIDE.U32 R4, R23, UR6, R8 ;  /* 0x0000000617047c25 */ /* 0x000fc8000f8e0008 */
[----:B------:R-:W-:Y:S02]  /*1d20*/  IMAD.IADD R5, R5, 0x1, R15 ;  /* 0x0000000105057824 */ /* 0x000fe400078e020f */
[----:B------:R-:W-:Y:S02]  /*1d30*/  IMAD.IADD R3, R13, 0x1, -R152 ;  /* 0x000000010d037824 */ /* 0x000fe400078e0a98 */
[----:B------:R-:W-:Y:S01]  /*1d40*/  IMAD.MOV.U32 R153, RZ, RZ, -0x1 ;  /* 0xffffffffff997424 */ /* 0x000fe200078e00ff */
[----:B------:R-:W-:Y:S06]  /*1d50*/  @P0 BRA `(.L_x_28) ;  /* 0x0000007800d80947 */ /* 0x000fec0003800000 */
[----:B------:R-:W0:Y:S01]  /*1d60*/  LDC.64 R10, c[0x0][0x5c8] ;  /* 0x00017200ff0a7b82 */ /* 0x000e220000000a00 */
[----:B-----5:R-:W-:Y:S01]  /*1d70*/  FSETP.NEU.AND P0, PT, R155, RZ, PT ;  /* 0x000000ff9b00720b */ /* 0x020fe20003f0d000 */
[----:B------:R-:W-:Y:S01]  /*1d80*/  BSSY B0, `(.L_x_28) ;  /* 0x00007b3000007945 */ /* 0x000fe20003800000 */
[----:B------:R-:W-:-:S04]  /*1d90*/  ISETP.GT.AND P1, PT, R3, RZ, PT ;  /* 0x000000ff0300720c */ /* 0x000fc80003f24270 */
[----:B------:R-:W-:Y:S01]  /*1da0*/  ISETP.GT.AND P2, PT, R0, RZ, P1 ;  /* 0x000000ff0000720c */ /* 0x000fe20000f44270 */
[-C--:B0-----:R-:W-:Y:S02]  /*1db0*/  IMAD R12, R7, R10.reuse, RZ ;  /* 0x0000000a070c7224 */ /* 0x081fe400078e02ff */
[----:B------:R-:W-:-:S04]  /*1dc0*/  IMAD.WIDE.U32 R162, R169, R10, R4 ;  /* 0x0000000aa9a27225 */ /* 0x000fc800078e0004 */
[----:B------:R-:W-:-:S04]  /*1dd0*/  IMAD R5, R169, R11, R12 ;  /* 0x0000000ba9057224 */ /* 0x000fc800078e020c */
[----:B------:R-:W-:Y:S01]  /*1de0*/  IMAD.IADD R171, R163, 0x1, R5 ;  /* 0x00000001a3ab7824 */ /* 0x000fe200078e0205 */
[----:B------:R-:W-:Y:S06]  /*1df0*/  @!P0 BRA `(.L_x_29) ;  /* 0x0000005400948947 */ /* 0x000fec0003800000 */
[----:B------:R-:W0:Y:S01]  /*1e00*/  LDC.64 R14, c[0x0][0x5b8] ;  /* 0x00016e00ff0e7b82 */ /* 0x000e220000000a00 */
[----:B------:R-:W-:-:S07]  /*1e10*/  ULDC.64 UR4, c[0x0][0x5c0] ;  /* 0x0001700000047ab9 */ /* 0x000fce0000000a00 */
[----:B------:R-:W1:Y:S08]  /*1e20*/  LDC.64 R166, c[0x0][0x5b0] ;  /* 0x00016c00ffa67b82 */ /* 0x000e700000000a00 */
[----:B------:R-:W2:Y:S01]  /*1e30*/  LDC.64 R12, c[0x0][0x5a8] ;  /* 0x00016a00ff0c7b82 */ /* 0x000ea20000000a00 */
[-C--:B0-----:R-:W-:Y:S02]  /*1e40*/  IMAD R4, R21, R14.reuse, RZ ;  /* 0x0000000e15047224 */ /* 0x081fe400078e02ff */
[----:B------:R-:W-:-:S04]  /*1e50*/  IMAD.WIDE.U32 R164, R23, R14, R8 ;  /* 0x0000000e17a47225 */ /* 0x000fc800078e0008 */
[----:B------:R-:W-:Y:S02]  /*1e60*/  IMAD R161, R23, R15, R4 ;  /* 0x0000000f17a17224 */ /* 0x000fe400078e0204 */
[-C--:B-1----:R-:W-:Y:S02]  /*1e70*/  IMAD R6, R7, R166.reuse, RZ ;  /* 0x000000a607067224 */ /* 0x082fe400078e02ff */
[----:B------:R-:W-:Y:S02]  /*1e80*/  IMAD.IADD R21, R165, 0x1, R161 ;  /* 0x00000001a5157824 */ /* 0x000fe400078e02a1 */
[----:B------:R-:W-:Y:S02]  /*1e90*/  IMAD.MOV.U32 R20, RZ, RZ, R164 ;  /* 0x000000ffff147224 */ /* 0x000fe400078e00a4 */
[C---:B------:R-:W-:Y:S02]  /*1ea0*/  IMAD R163, R169.reuse, R167, R6 ;  /* 0x000000a7a9a37224 */ /* 0x040fe400078e0206 */
[----:B------:R-:W-:-:S04]  /*1eb0*/  IMAD.WIDE.U32 R4, R169, R166, R20 ;  /* 0x000000a6a9047225 */ /* 0x000fc800078e0014 */
[----:B------:R-:W-:Y:S01]  /*1ec0*/  IMAD.IADD R5, R5, 0x1, R163 ;  /* 0x0000000105057824 */ /* 0x000fe200078e02a3 */
[----:B--2---:R-:W-:-:S04]  /*1ed0*/  LEA R6, P0, R4, R12, 0x2 ;  /* 0x0000000c04067211 */ /* 0x004fc800078010ff */
[----:B------:R-:W-:-:S05]  /*1ee0*/  LEA.HI.X R7, R4, R13, R5, 0x2, P0 ;  /* 0x0000000d04077211 */ /* 0x000fca00000f1405 */
[----:B------:R0:W2:Y:S01]  /*1ef0*/  @P2 LDG.E.LTC128B R15, desc[UR36][R6.64] ;  /* 0x00000024060f2981 */ /* 0x0000a2000c1e1920 */
[----:B------:R-:W-:Y:S01]  /*1f00*/  IMAD.WIDE.U32 R4, R169, R166, R8 ;  /* 0x000000a6a9047225 */ /* 0x000fe200078e0008 */
[----:B------:R-:W-:Y:S01]  /*1f10*/  ISETP.GT.AND P0, PT, R3, 0x1, PT ;  /* 0x000000010300780c */ /* 0x000fe20003f04270 */
[----:B------:R-:W-:Y:S02]  /*1f20*/  BSSY B1, `(.L_x_30) ;  /* 0x0000013000017945 */ /* 0x000fe40003800000 */
[----:B------:R-:W-:Y:S02]  /*1f30*/  IMAD.IADD R5, R163, 0x1, R5 ;  /* 0x00000001a3057824 */ /* 0x000fe400078e0205 */
[----:B------:R-:W-:Y:S02]  /*1f40*/  IMAD.SHL.U32 R158, R166, 0x8, RZ ;  /* 0x00000008a69e7824 */ /* 0x000fe400078e00ff */
[----:B------:R-:W-:Y:S01]  /*1f50*/  IMAD.WIDE.U32 R156, R23, R14, R4 ;  /* 0x0000000e179c7225 */ /* 0x000fe200078e0004 */
[----:B------:R-:W-:-:S03]  /*1f60*/  LEA R4, P3, R162, UR4, 0x2 ;  /* 0x00000004a2047c11 */ /* 0x000fc6000f8610ff */
[----:B0-----:R-:W-:Y:S01]  /*1f70*/  IMAD.IADD R7, R161, 0x1, R157 ;  /* 0x00000001a1077824 */ /* 0x001fe200078e029d */
[----:B------:R-:W-:Y:S02]  /*1f80*/  LEA.HI.X R5, R162, UR5, R171, 0x2, P3 ;  /* 0x00000005a2057c11 */ /* 0x000fe400098f14ab */
[----:B------:R-:W-:Y:S02]  /*1f90*/  ISETP.GT.AND P3, PT, R0, RZ, P0 ;  /* 0x000000ff0000720c */ /* 0x000fe40000764270 */
[----:B------:R-:W-:-:S04]  /*1fa0*/  LEA R6, P4, R156, R12, 0x2 ;  /* 0x0000000c9c067211 */ /* 0x000fc800078810ff */
[----:B------:R-:W-:Y:S02]  /*1fb0*/  LEA.HI.X R7, R156, R13, R7, 0x2, P4 ;  /* 0x0000000d9c077211 */ /* 0x000fe400020f1407 */
[----:B--2---:R-:W-:-:S05]  /*1fc0*/  LOP3.LUT R152, R15, 0xffffe000, RZ, 0xc0, !PT ;  /* 0xffffe0000f987812 */ /* 0x004fca00078ec0ff */
[----:B------:R-:W-:-:S04]  /*1fd0*/  FMUL R159, R152, R155 ;  /* 0x0000009b989f7220 */ /* 0x000fc80000400000 */
[----:B------:R-:W-:Y:S01]  /*1fe0*/  FFMA R173, R24, R154, R159 ;  /* 0x0000009a18ad7223 */ /* 0x000fe2000000009f */
[----:B------:R-:W-:-:S04]  /*1ff0*/  SHF.L.U64.HI R159, R166, 0x3, R167 ;  /* 0x00000003a69f7819 */ /* 0x000fc800000102a7 */
[----:B------:R-:W-:Y:S01]  /*2000*/  F2FP.TF32.F32.PACK_B R173, R173 ;  /* 0x000000adffad723e */ /* 0x000fe200024050ff */
[----:B------:R-:W-:-:S04]  /*2010*/  IMAD.WIDE.U32 R158, R169, R166, R158 ;  /* 0x000000a6a99e7225 */ /* 0x000fc800078e009e */
[----:B------:R0:W-:Y:S01]  /*2020*/  @P2 STG.E desc[UR36][R4.64], R173 ;  /* 0x000000ad04002986 */ /* 0x0001e2000c101924 */
[----:B------:R-:W-:Y:S05]  /*2030*/  @!P3 BRA `(.L_x_31) ;  /* 0x000000000004b947 */ /* 0x000fea0003800000 */
[----:B------:R1:W5:Y:S02]  /*2040*/  LDG.E.LTC128B R15, desc[UR36][R6.64+0x4] ;  /* 0x00000424060f7981 */ /* 0x000364000c1e1920 */
.L_x_31:
[----:B------:R-:W-:Y:S05]  /*2050*/  BSYNC B1 ;  /* 0x0000000000017941 */ /* 0x000fea0003800000 */
.L_x_30:
[----:B-----5:R-:W-:Y:S01]  /*2060*/  LOP3.LUT R20, R15, 0xffffe000, RZ, 0xc0, !PT ;  /* 0xffffe0000f147812 */ /* 0x020fe200078ec0ff */
[----:B------:R-:W-:Y:S01]  /*2070*/  IMAD.IADD R163, R163, 0x1, R159 ;  /* 0x00000001a3a37824 */ /* 0x000fe200078e029f */
[----:B------:R-:W-:Y:S01]  /*2080*/  IADD3 R164, P2, R164, R158, RZ ;  /* 0x0000009ea4a47210 */ /* 0x000fe20007f5e0ff */
[----:B------:R-:W-:Y:S01]  /*2090*/  IMAD.MOV.U32 R152, RZ, RZ, R15 ;  /* 0x000000ffff987224 */ /* 0x000fe200078e000f */
[----:B------:R-:W-:Y:S01]  /*20a0*/  ISETP.GT.AND P1, PT, R0, 0x8, P1 ;  /* 0x000000080000780c */ /* 0x000fe20000f24270 */
[----:B------:R-:W-:Y:S02]  /*20b0*/  FMUL R20, R20, R155 ;  /* 0x0000009b14147220 */ /* 0x000fe40000400000 */
[----:B------:R-:W-:Y:S02]  /*20c0*/  IMAD.X R21, R163, 0x1, R21, P2 ;  /* 0x00000001a3157824 */ /* 0x000fe400010e0615 */
[----:B------:R-:W-:Y:S01]  /*20d0*/  FFMA R157, R25, R154, R20 ;  /* 0x0000009a199d7223 */ /* 0x000fe20000000014 */
[----:B------:R-:W-:-:S04]  /*20e0*/  LEA R20, P2, R164, R12, 0x2 ;  /* 0x0000000ca4147211 */ /* 0x000fc800078410ff */
[----:B------:R-:W-:Y:S02]  /*20f0*/  F2FP.TF32.F32.PACK_B R157, R157 ;  /* 0x0000009dff9d723e */ /* 0x000fe400024050ff */
[----:B------:R-:W-:-:S03]  /*2100*/  LEA.HI.X R21, R164, R13, R21, 0x2, P2 ;  /* 0x0000000da4157211 */ /* 0x000fc600010f1415 */
[----:B------:R2:W-:Y:S04]  /*2110*/  @P3 STG.E desc[UR36][R4.64+0x4], R157 ;  /* 0x0000049d04003986 */ /* 0x0005e8000c101924 */
[----:B------:R-:W3:Y:S01]  /*2120*/  @P1 LDG.E.LTC128B R152, desc[UR36][R20.64] ;  /* 0x0000002414981981 */ /* 0x000ee2000c1e1920 */
[----:B------:R-:W-:Y:S01]  /*2130*/  IADD3 R8, P2, R8, R158, RZ ;  /* 0x0000009e08087210 */ /* 0x000fe20007f5e0ff */
[----:B------:R-:W-:Y:S01]  /*2140*/  BSSY B1, `(.L_x_32) ;  /* 0x0000011000017945 */ /* 0x000fe20003800000 */
[----:B------:R-:W-:Y:S02]  /*2150*/  SHF.L.U64.HI R11, R10, 0x5, R11 ;  /* 0x000000050a0b7819 */ /* 0x000fe4000001020b */
[----:B------:R-:W-:Y:S01]  /*2160*/  ISETP.GT.AND P0, PT, R0, 0x8, P0 ;  /* 0x000000080000780c */ /* 0x000fe20000704270 */
[----:B------:R-:W-:Y:S01]  /*2170*/  IMAD.X R9, R9, 0x1, R163, P2 ;  /* 0x0000000109097824 */ /* 0x000fe200010e06a3 */
[----:B------:R-:W-:Y:S01]  /*2180*/  LEA R10, P2, R10, R4, 0x5 ;  /* 0x000000040a0a7211 */ /* 0x000fe200078428ff */
[----:B------:R-:W-:-:S04]  /*2190*/  IMAD.WIDE.U32 R14, R23, R14, R8 ;  /* 0x0000000e170e7225 */ /* 0x000fc800078e0008 */
[----:B------:R-:W-:Y:S01]  /*21a0*/  IMAD.X R11, R11, 0x1, R5, P2 ;  /* 0x000000010b0b7824 */ /* 0x000fe200010e0605 */
[----:B------:R-:W-:Y:S01]  /*21b0*/  LEA R8, P3, R14, R12, 0x2 ;  /* 0x0000000c0e087211 */ /* 0x000fe200078610ff */
[----:B------:R-:W-:-:S05]  /*21c0*/  IMAD.IADD R9, R161, 0x1, R15 ;  /* 0x00000001a1097824 */ /* 0x000fca00078e020f */
[----:B------:R-:W-:Y:S02]  /*21d0*/  LEA.HI.X R9, R14, R13, R9, 0x2, P3 ;  /* 0x0000000d0e097211 */ /* 0x000fe400018f1409 */
[----:B---3--:R-:W-:-:S05]  /*21e0*/  LOP3.LUT R24, R152, 0xffffe000, RZ, 0xc0, !PT ;  /* 0xffffe00098187812 */ /* 0x008fca00078ec0ff */
[----:B------:R-:W-:-:S04]  /*21f0*/  FMUL R25, R24, R155 ;  /* 0x0000009b18197220 */ /* 0x000fc80000400000 */
[----:B------:R-:W-:-:S05]  /*2200*/  FFMA R25, R26, R154, R25 ;  /* 0x0000009a1a197223 */ /* 0x000fca0000000019 */
[----:B------:R-:W-:-:S05]  /*2210*/  F2FP.TF32.F32.PACK_B R25, R25 ;  /* 0x00000019ff19723e */ /* 0x000fca00024050ff */
[----:B------:R2:W-:Y:S01]  /*2220*/  @P1 STG.E desc[UR36][R10.64], R25 ;  /* 0x000000190a001986 */ /* 0x0005e2000c101924 */
[----:B------:R-:W-:Y:S05]  /*2230*/  @!P0 BRA `(.L_x_33) ;  /* 0x0000000000048947 */ /* 0x000fea0003800000 */
[----:B------:R3:W5:Y:S02]  /*2240*/  LDG.E.LTC128B R152, desc[UR36][R8.64+0x4] ;  /* 0x0000042408987981 */ /* 0x000764000c1e1920 */
.L_x_33:
[----:B------:R-:W-:Y:S05]  /*2250*/  BSYNC B1 ;  /* 0x0000000000017941 */ /* 0x000fea0003800000 */
.L_x_32:
[----:B-----5:R-:W-:Y:S01]  /*2260*/  LOP3.LUT R12, R152, 0xffffe000, RZ, 0xc0, !PT ;  /* 0xffffe000980c7812 */ /* 0x020fe200078ec0ff */
[----:B------:R-:W-:Y:S01]  /*2270*/  BSSY B1, `(.L_x_34) ;  /* 0x0000009000017945 */ /* 0x000fe20003800000 */
[----:B------:R-:W-:-:S03]  /*2280*/  ISETP.GT.AND P1, PT, R3, 0x8, PT ;  /* 0x000000080300780c */ /* 0x000fc60003f24270 */
[----:B------:R-:W-:Y:S01]  /*2290*/  FMUL R12, R12, R155 ;  /* 0x0000009b0c0c7220 */ /* 0x000fe20000400000 */
[----:B------:R-:W-:-:S03]  /*22a0*/  ISETP.GT.AND P2, PT, R0, RZ, P1 ;  /* 0x000000ff0000720c */ /* 0x000fc60000f44270 */
[----:B------:R-:W-:-:S05]  /*22b0*/  FFMA R27, R27, R154, R12 ;  /* 0x0000009a1b1b7223 */ /* 0x000fca000000000c */
[----:B------:R-:W-:-:S05]  /*22c0*/  F2FP.TF32.F32.PACK_B R27, R27 ;  /* 0x0000001bff1b723e */ /* 0x000fca00024050ff */
[----:B------:R4:W-:Y:S01]  /*22d0*/  @P0 STG.E desc[UR36][R10.64+0x4], R27 ;  /* 0x0000041b0a000986 */ /* 0x0009e2000c101924 */
[----:B------:R-:W-:Y:S05]  /*22e0*/  @!P2 BRA `(.L_x_35) ;  /* 0x000000000004a947 */ /* 0x000fea0003800000 */
[----:B------:R0:W5:Y:S02]  /*22f0*/  LDG.E.LTC128B R152, desc[UR36][R6.64+0x20] ;  /* 0x0000202406987981 */ /* 0x000164000c1e1920 */
.L_x_35:
[----:B------:R-:W-:Y:S05]  /*2300*/  BSYNC B1 ;  /* 0x0000000000017941 */ /* 0x000fea0003800000 */
.L_x_34:
        /* <DEDUP_REMOVED lines=10> */
.L_x_37:
[----:B------:R-:W-:Y:S05]  /*23b0*/  BSYNC B1 ;  /* 0x0000000000017941 */ /* 0x000fea0003800000 */
.L_x_36:
[----:B-----5:R-:W-:Y:S01]  /*23c0*/  LOP3.LUT R12, R152, 0xffffe000, RZ, 0xc0, !PT ;  /* 0xffffe000980c7812 */ /* 0x020fe200078ec0ff */
[----:B------:R-:W-:Y:S01]  /*23d0*/  BSSY B1, `(.L_x_38) ;  /* 0x0000008000017945 */ /* 0x000fe20003800000 */
[----:B------:R-:W-:-:S03]  /*23e0*/  ISETP.GT.AND P1, PT, R0, 0x8, P1 ;  /* 0x000000080000780c */ /* 0x000fc60000f24270 */
[----:B------:R-:W-:-:S04]  /*23f0*/  FMUL R12, R12, R155 ;  /* 0x0000009b0c0c7220 */ /* 0x000fc80000400000 */
[----:B------:R-:W-:-:S05]  /*2400*/  FFMA R29, R29, R154, R12 ;  /* 0x0000009a1d1d7223 */ /* 0x000fca000000000c */
[----:B------:R-:W-:-:S05]  /*2410*/  F2FP.TF32.F32.PACK_B R29, R29 ;  /* 0x0000001dff1d723e */ /* 0x000fca00024050ff */
[----:B------:R0:W-:Y:S01]  /*2420*/  @P3 STG.E desc[UR36][R4.64+0x24], R29 ;  /* 0x0000241d04003986 */ /* 0x0001e2000c101924 */
[----:B------:R-:W-:Y:S05]  /*2430*/  @!P1 BRA `(.L_x_39) ;  /* 0x0000000000049947 */ /* 0x000fea0003800000 */
[----:B------:R0:W5:Y:S02]  /*2440*/  LDG.E.LTC128B R152, desc[UR36][R8.64+0x20] ;  /* 0x0000202408987981 */ /* 0x000164000c1e1920 */
.L_x_39:
[----:B------:R-:W-:Y:S05]  /*2450*/  BSYNC B1 ;  /* 0x0000000000017941 */ /* 0x000fea0003800000 */
.L_x_38:
[----:B-----5:R-:W-:Y:S01]  /*2460*/  LOP3.LUT R12, R152, 0xffffe000, RZ, 0xc0, !PT ;  /* 0xffffe000980c7812 */ /* 0x020fe200078ec0ff */
[----:B------:R-:W-:Y:S01]  /*2470*/  BSSY B1, `(.L_x_40) ;  /* 0x0000008000017945 */ /* 0x000fe20003800000 */
[----:B------:R-:W-:-:S03]  /*2480*/  ISETP.GT.AND P0, PT, R0, 0x8, P0 ;  /* 0x000000080000780c */ /* 0x000fc60000704270 */
[----:B0-----:R-:W-:-:S04]  /*2490*/  FMUL R13, R12, R155 ;  /* 0x0000009b0c0d7220 */ /* 0x001fc80000400000 */
[----:B------:R-:W-:-:S05]  /*24a0*/  FFMA R13, R30, R154, R13 ;  /* 0x0000009a1e0d7223 */ /* 0x000fca000000000d */
[----:B------:R-:W-:-:S05]  /*24b0*/  F2FP.TF32.F32.PACK_B R13, R13 ;  /* 0x0000000dff0d723e */ /* 0x000fca00024050ff */
[----:B------:R0:W-:Y:S01]  /*24c0*/  @P1 STG.E desc[UR36][R10.64+0x20], R13 ;  /* 0x0000200d0a001986 */ /* 0x0001e2000c101924 */
[----:B------:R-:W-:Y:S05]  /*24d0*/  @!P0 BRA `(.L_x_41) ;  /* 0x0000000000048947 */ /* 0x000fea0003800000 */
[----:B------:R0:W5:Y:S02]  /*24e0*/  LDG.E.LTC128B R152, desc[UR36][R8.64+0x24] ;  /* 0x0000242408987981 */ /* 0x000164000c1e1920 */
.L_x_41:
[----:B------:R-:W-:Y:S05]  /*24f0*/  BSYNC B1 ;  /* 0x0000000000017941 */ /* 0x000fea0003800000 */
.L_x_40:
        /* <DEDUP_REMOVED lines=10> */
.L_x_43:
[----:B------:R-:W-:Y:S05]  /*25a0*/  BSYNC B1 ;  /* 0x0000000000017941 */ /* 0x000fea0003800000 */
.L_x_42:
[----:B-----5:R-:W-:Y:S01]  /*25b0*/  LOP3.LUT R12, R152, 0xffffe000, RZ, 0xc0, !PT ;  /* 0xffffe000980c7812 */ /* 0x020fe200078ec0ff */
[----:B------:R-:W-:Y:S01]  /*25c0*/  BSSY B1, `(.L_x_44) ;  /* 0x0000009000017945 */ /* 0x000fe20003800000 */
[----:B------:R-:W-:-:S03]  /*25d0*/  ISETP.GT.AND P0, PT, R3, 0x11, PT ;  /* 0x000000110300780c */ /* 0x000fc60003f04270 */
[----:B0-----:R-:W-:Y:S01]  /*25e0*/  FMUL R13, R12, R155 ;  /* 0x0000009b0c0d7220 */ /* 0x001fe20000400000 */
[----:B------:R-:W-:-:S03]  /*25f0*/  ISETP.GT.AND P3, PT, R0, RZ, P0 ;  /* 0x000000ff0000720c */ /* 0x000fc60000764270 */
[----:B------:R-:W-:-:S05]  /*2600*/  FFMA R13, R32, R154, R13 ;  /* 0x0000009a200d7223 */ /* 0x000fca000000000d */
[----:B------:R-:W-:-:S05]  /*2610*/  F2FP.TF32.F32.PACK_B R13, R13 ;  /* 0x0000000dff0d723e */ /* 0x000fca00024050ff */
[----:B------:R0:W-:Y:S01]  /*2620*/  @P2 STG.E desc[UR36][R4.64+0x40], R13 ;  /* 0x0000400d04002986 */ /* 0x0001e2000c101924 */
[----:B------:R-:W-:Y:S05]  /*2630*/  @!P3 BRA `(.L_x_45) ;  /* 0x000000000004b947 */ /* 0x000fea0003800000 */
[----:B------:R0:W5:Y:S02]  /*2640*/  LDG.E.LTC128B R152, desc[UR36][R6.64+0x44] ;  /* 0x0000442406987981 */ /* 0x000164000c1e1920 */
.L_x_45:
[----:B------:R-:W-:Y:S05]  /*2650*/  BSYNC B1 ;  /* 0x0000000000017941 */ /* 0x000fea0003800000 */
.L_x_44:
        /* <DEDUP_REMOVED lines=9> */
.L_x_47:
[----:B------:R-:W-:Y:S05]  /*26f0*/  BSYNC B1 ;  /* 0x0000000000017941 */ /* 0x000fea0003800000 */
.L_x_46:
        /* <DEDUP_REMOVED lines=9> */
.L_x_49:
[----:B------:R-:W-:Y:S05]  /*2790*/  BSYNC B1 ;  /* 0x0000000000017941 */ /* 0x000fea0003800000 */
.L_x_48:
        /* <DEDUP_REMOVED lines=10> */
.L_x_51:
[----:B------:R-:W-:Y:S05]  /*2840*/  BSYNC B1 ;  /* 0x0000000000017941 */ /* 0x000fea0003800000 */
.L_x_50:
        /* <DEDUP_REMOVED lines=10> */
.L_x_53:
[----:B------:R-:W-:Y:S05]  /*28f0*/  BSYNC B1 ;  /* 0x0000000000017941 */ /* 0x000fea0003800000 */
.L_x_52:
        /* <DEDUP_REMOVED lines=9> */
.L_x_55:
[----:B------:R-:W-:Y:S05]  /*2990*/  BSYNC B1 ;  /* 0x0000000000017941 */ /* 0x000fea0003800000 */
.L_x_54:
        /* <DEDUP_REMOVED lines=9> */
.L_x_57:
[----:B------:R-:W-:Y:S05]  /*2a30*/  BSYNC B1 ;  /* 0x0000000000017941 */ /* 0x000fea0003800000 */
.L_x_56:
        /* <DEDUP_REMOVED lines=10> */
.L_x_59:
[----:B------:R-:W-:Y:S05]  /*2ae0*/  BSYNC B1 ;  /* 0x0000000000017941 */ /* 0x000fea0003800000 */
.L_x_58:
        /* <DEDUP_REMOVED lines=10> */
.L_x_61:
[----:B------:R-:W-:Y:S05]  /*2b90*/  BSYNC B1 ;  /* 0x0000000000017941 */ /* 0x000fea0003800000 */
.L_x_60:
        /* <DEDUP_REMOVED lines=9> */
.L_x_63:
[----:B------:R-:W-:Y:S05]  /*2c30*/  BSYNC B1 ;  /* 0x0000000000017941 */ /* 0x000fea0003800000 */
.L_x_62:
        /* <DEDUP_REMOVED lines=9> */
.L_x_65:
[----:B------:R-:W-:Y:S05]  /*2cd0*/  BSYNC B1 ;  /* 0x0000000000017941 */ /* 0x000fea0003800000 */
.L_x_64:
        /* <DEDUP_REMOVED lines=10> */
.L_x_67:
[----:B------:R-:W-:Y:S05]  /*2d80*/  BSYNC B1 ;  /* 0x0000000000017941 */ /* 0x000fea0003800000 */
.L_x_66:
        /* <DEDUP_REMOVED lines=10> */
.L_x_69:
[----:B------:R-:W-:Y:S05]  /*2e30*/  BSYNC B1 ;  /* 0x0000000000017941 */ /* 0x000fea0003800000 */
.L_x_68:
        /* <DEDUP_REMOVED lines=9> */
.L_x_71:
[----:B------:R-:W-:Y:S05]  /*2ed0*/  BSYNC B1 ;  /* 0x0000000000017941 */ /* 0x000fea0003800000 */
.L_x_70:
        /* <DEDUP_REMOVED lines=9> */
.L_x_73:
[----:B------:R-:W-:Y:S05]  /*2f70*/  BSYNC B1 ;  /* 0x0000000000017941 */ /* 0x000fea0003800000 */
.L_x_72:
        /* <DEDUP_REMOVED lines=10> */
.L_x_75:
[----:B------:R-:W-:Y:S05]  /*3020*/  BSYNC B1 ;  /* 0x0000000000017941 */ /* 0x000fea0003800000 */
.L_x_74:
        /* <DEDUP_REMOVED lines=10> */
.L_x_77:
[----:B------:R-:W-:Y:S05]  /*30d0*/  BSYNC B1 ;  /* 0x0000000000017941 */ /* 0x000fea0003800000 */
.L_x_76:
        /* <DEDUP_REMOVED lines=9> */
.L_x_79:
[----:B------:R-:W-:Y:S05]  /*3170*/  BSYNC B1 ;  /* 0x0000000000017941 */ /* 0x000fea0003800000 */
.L_x_78:
        /* <DEDUP_REMOVED lines=9> */
.L_x_81:
[----:B------:R-:W-:Y:S05]  /*3210*/  BSYNC B1 ;  /* 0x0000000000017941 */ /* 0x000fea0003800000 */
.L_x_80:
        /* <DEDUP_REMOVED lines=10> */
.L_x_83:
[----:B------:R-:W-:Y:S05]  /*32c0*/  BSYNC B1 ;  /* 0x0000000000017941 */ /* 0x000fea0003800000 */
.L_x_82:
        /* <DEDUP_REMOVED lines=10> */
.L_x_85:
[----:B------:R-:W-:Y:S05]  /*3370*/  BSYNC B1 ;  /* 0x0000000000017941 */ /* 0x000fea0003800000 */
.L_x_84:
        /* <DEDUP_REMOVED lines=9> */
.L_x_87:
[----:B------:R-:W-:Y:S05]  /*3410*/  BSYNC B1 ;  /* 0x0000000000017941 */ /* 0x000fea0003800000 */
.L_x_86:
        /* <DEDUP_REMOVED lines=9> */
.L_x_89:
[----:B------:R-:W-:Y:S05]  /*34b0*/  BSYNC B1 ;  /* 0x0000000000017941 */ /* 0x000fea0003800000 */
.L_x_88:
        /* <DEDUP_REMOVED lines=10> */
.L_x_91:
[----:B------:R-:W-:Y:S05]  /*3560*/  BSYNC B1 ;  /* 0x0000000000017941 */ /* 0x000fea0003800000 */
.L_x_90:
        /* <DEDUP_REMOVED lines=10> */
.L_x_93:
[----:B------:R-:W-:Y:S05]  /*3610*/  BSYNC B1 ;  /* 0x0000000000017941 */ /* 0x000fea0003800000 */
.L_x_92:
        /* <DEDUP_REMOVED lines=9> */
.L_x_95:
[----:B------:R-:W-:Y:S05]  /*36b0*/  BSYNC B1 ;  /* 0x0000000000017941 */ /* 0x000fea0003800000 */
.L_x_94:
        /* <DEDUP_REMOVED lines=9> */
.L_x_97:
[----:B------:R-:W-:Y:S05]  /*3750*/  BSYNC B1 ;  /* 0x0000000000017941 */ /* 0x000fea0003800000 */
.L_x_96:
        /* <DEDUP_REMOVED lines=10> */
.L_x_99:
[----:B------:R-:W-:Y:S05]  /*3800*/  BSYNC B1 ;  /* 0x0000000000017941 */ /* 0x000fea0003800000 */
.L_x_98:
        /* <DEDUP_REMOVED lines=10> */
.L_x_101:
[----:B------:R-:W-:Y:S05]  /*38b0*/  BSYNC B1 ;  /* 0x0000000000017941 */ /* 0x000fea0003800000 */
.L_x_100:
        /* <DEDUP_REMOVED lines=9> */
.L_x_103:
[----:B------:R-:W-:Y:S05]  /*3950*/  BSYNC B1 ;  /* 0x0000000000017941 */ /* 0x000fea0003800000 */
.L_x_102:
        /* <DEDUP_REMOVED lines=9> */
.L_x_105:
[----:B------:R-:W-:Y:S05]  /*39f0*/  BSYNC B1 ;  /* 0x0000000000017941 */ /* 0x000fea0003800000 */
.L_x_104:
        /* <DEDUP_REMOVED lines=10> */
.L_x_107:
[----:B------:R-:W-:Y:S05]  /*3aa0*/  BSYNC B1 ;  /* 0x0000000000017941 */ /* 0x000fea0003800000 */
.L_x_106:
        /* <DEDUP_REMOVED lines=10> */
.L_x_109:
[----:B------:R-:W-:Y:S05]  /*3b50*/  BSYNC B1 ;  /* 0x0000000000017941 */ /* 0x000fea0003800000 */
.L_x_108:
        /* <DEDUP_REMOVED lines=9> */
.L_x_111:
[----:B------:R-:W-:Y:S05]  /*3bf0*/  BSYNC B1 ;  /* 0x0000000000017941 */ /* 0x000fea0003800000 */
.L_x_110:
        /* <DEDUP_REMOVED lines=9> */
.L_x_113:
[----:B------:R-:W-:Y:S05]  /*3c90*/  BSYNC B1 ;  /* 0x0000000000017941 */ /* 0x000fea0003800000 */
.L_x_112:
        /* <DEDUP_REMOVED lines=10> */
.L_x_115:
[----:B------:R-:W-:Y:S05]  /*3d40*/  BSYNC B1 ;  /* 0x0000000000017941 */ /* 0x000fea0003800000 */
.L_x_114:
        /* <DEDUP_REMOVED lines=10> */
.L_x_117:
[----:B------:R-:W-:Y:S05]  /*3df0*/  BSYNC B1 ;  /* 0x0000000000017941 */ /* 0x000fea0003800000 */
.L_x_116:
        /* <DEDUP_REMOVED lines=9> */
.L_x_119:
[----:B------:R-:W-:Y:S05]  /*3e90*/  BSYNC B1 ;  /* 0x0000000000017941 */ /* 0x000fea0003800000 */
.L_x_118:
        /* <DEDUP_REMOVED lines=9> */
.L_x_121:
[----:B------:R-:W-:Y:S05]  /*3f30*/  BSYNC B1 ;  /* 0x0000000000017941 */ /* 0x000fea0003800000 */
.L_x_120:
        /* <DEDUP_REMOVED lines=10> */
.L_x_123:
[----:B------:R-:W-:Y:S05]  /*3fe0*/  BSYNC B1 ;  /* 0x0000000000017941 */ /* 0x000fea0003800000 */
.L_x_122:
        /* <DEDUP_REMOVED lines=10> */
.L_x_125:
[----:B------:R-:W-:Y:S05]  /*4090*/  BSYNC B1 ;  /* 0x0000000000017941 */ /* 0x000fea0003800000 */
.L_x_124:
        /* <DEDUP_REMOVED lines=9> */
.L_x_127:
[----:B------:R-:W-:Y:S05]  /*4130*/  BSYNC B1 ;  /* 0x0000000000017941 */ /* 0x000fea0003800000 */
.L_x_126:
        /* <DEDUP_REMOVED lines=9> */
.L_x_129:
[----:B------:R-:W-:Y:S05]  /*41d0*/  BSYNC B1 ;  /* 0x0000000000017941 */ /* 0x000fea0003800000 */
.L_x_128:
        /* <DEDUP_REMOVED lines=10> */
.L_x_131:
[----:B------:R-:W-:Y:S05]  /*4280*/  BSYNC B1 ;  /* 0x0000000000017941 */ /* 0x000fea0003800000 */
.L_x_130:
        /* <DEDUP_REMOVED lines=10> */
.L_x_133:
[----:B------:R-:W-:Y:S05]  /*4330*/  BSYNC B1 ;  /* 0x0000000000017941 */ /* 0x000fea0003800000 */
.L_x_132:
        /* <DEDUP_REMOVED lines=9> */
.L_x_135:
[----:B------:R-:W-:Y:S05]  /*43d0*/  BSYNC B1 ;  /* 0x0000000000017941 */ /* 0x000fea0003800000 */
.L_x_134:
        /* <DEDUP_REMOVED lines=9> */
.L_x_137:
[----:B------:R-:W-:Y:S05]  /*4470*/  BSYNC B1 ;  /* 0x0000000000017941 */ /* 0x000fea0003800000 */
.L_x_136:
        /* <DEDUP_REMOVED lines=10> */
.L_x_139:
[----:B------:R-:W-:Y:S05]  /*4520*/  BSYNC B1 ;  /* 0x0000000000017941 */ /* 0x000fea0003800000 */
.L_x_138:
        /* <DEDUP_REMOVED lines=10> */
.L_x_141:
[----:B------:R-:W-:Y:S05]  /*45d0*/  BSYNC B1 ;  /* 0x0000000000017941 */ /* 0x000fea0003800000 */
.L_x_140:
        /* <DEDUP_REMOVED lines=9> */
.L_x_143:
[----:B------:R-:W-:Y:S05]  /*4670*/  BSYNC B1 ;  /* 0x0000000000017941 */ /* 0x000fea0003800000 */
.L_x_142:
        /* <DEDUP_REMOVED lines=9> */
.L_x_145:
[----:B------:R-:W-:Y:S05]  /*4710*/  BSYNC B1 ;  /* 0x0000000000017941 */ /* 0x000fea0003800000 */
.L_x_144:
        /* <DEDUP_REMOVED lines=10> */
.L_x_147:
[----:B------:R-:W-:Y:S05]  /*47c0*/  BSYNC B1 ;  /* 0x0000000000017941 */ /* 0x000fea0003800000 */
.L_x_146:
        /* <DEDUP_REMOVED lines=10> */
.L_x_149:
[----:B------:R-:W-:Y:S05]  /*4870*/  BSYNC B1 ;  /* 0x0000000000017941 */ /* 0x000fea0003800000 */
.L_x_148:
        /* <DEDUP_REMOVED lines=9> */
.L_x_151:
[----:B------:R-:W-:Y:S05]  /*4910*/  BSYNC B1 ;  /* 0x0000000000017941 */ /* 0x000fea0003800000 */
.L_x_150:
        /* <DEDUP_REMOVED lines=9> */
.L_x_153:
[----:B------:R-:W-:Y:S05]  /*49b0*/  BSYNC B1 ;  /* 0x0000000000017941 */ /* 0x000fea0003800000 */
.L_x_152:
        /* <DEDUP_REMOVED lines=10> */
.L_x_155:
[----:B------:R-:W-:Y:S05]  /*4a60*/  BSYNC B1 ;  /* 0x0000000000017941 */ /* 0x000fea0003800000 */
.L_x_154:
        /* <DEDUP_REMOVED lines=10> */
.L_x_157:
[----:B------:R-:W-:Y:S05]  /*4b10*/  BSYNC B1 ;  /* 0x0000000000017941 */ /* 0x000fea0003800000 */
.L_x_156:
        /* <DEDUP_REMOVED lines=9> */
.L_x_159:
[----:B------:R-:W-:Y:S05]  /*4bb0*/  BSYNC B1 ;  /* 0x0000000000017941 */ /* 0x000fea0003800000 */
.L_x_158:
        /* <DEDUP_REMOVED lines=9> */
.L_x_161:
[----:B------:R-:W-:Y:S05]  /*4c50*/  BSYNC B1 ;  /* 0x0000000000017941 */ /* 0x000fea0003800000 */
.L_x_160:
        /* <DEDUP_REMOVED lines=10> */
.L_x_163:
[----:B------:R-:W-:Y:S05]  /*4d00*/  BSYNC B1 ;  /* 0x0000000000017941 */ /* 0x000fea0003800000 */
.L_x_162:
        /* <DEDUP_REMOVED lines=10> */
.L_x_165:
[----:B------:R-:W-:Y:S05]  /*4db0*/  BSYNC B1 ;  /* 0x0000000000017941 */ /* 0x000fea0003800000 */
.L_x_164:
        /* <DEDUP_REMOVED lines=9> */
.L_x_167:
[----:B------:R-:W-:Y:S05]  /*4e50*/  BSYNC B1 ;  /* 0x0000000000017941 */ /* 0x000fea0003800000 */
.L_x_166:
        /* <DEDUP_REMOVED lines=9> */
.L_x_169:
[----:B------:R-:W-:Y:S05]  /*4ef0*/  BSYNC B1 ;  /* 0x0000000000017941 */ /* 0x000fea0003800000 */
.L_x_168:
        /* <DEDUP_REMOVED lines=10> */
.L_x_171:
[----:B------:R-:W-:Y:S05]  /*4fa0*/  BSYNC B1 ;  /* 0x0000000000017941 */ /* 0x000fea0003800000 */
.L_x_170:
        /* <DEDUP_REMOVED lines=10> */
.L_x_173:
[----:B------:R-:W-:Y:S05]  /*5050*/  BSYNC B1 ;  /* 0x0000000000017941 */ /* 0x000fea0003800000 */
.L_x_172:
        /* <DEDUP_REMOVED lines=9> */
.L_x_175:
[----:B------:R-:W-:Y:S05]  /*50f0*/  BSYNC B1 ;  /* 0x0000000000017941 */ /* 0x000fea0003800000 */
.L_x_174:
        /* <DEDUP_REMOVED lines=9> */
.L_x_177:
[----:B------:R-:W-:Y:S05]  /*5190*/  BSYNC B1 ;  /* 0x0000000000017941 */ /* 0x000fea0003800000 */
.L_x_176:
        /* <DEDUP_REMOVED lines=10> */
.L_x_179:
[----:B------:R-:W-:Y:S05]  /*5240*/  BSYNC B1 ;  /* 0x0000000000017941 */ /* 0x000fea0003800000 */
.L_x_178:
        /* <DEDUP_REMOVED lines=10> */
.L_x_181:
[----:B------:R-:W-:Y:S05]  /*52f0*/  BSYNC B1 ;  /* 0x0000000000017941 */ /* 0x000fea0003800000 */
.L_x_180:
        /* <DEDUP_REMOVED lines=9> */
.L_x_183:
[----:B------:R-:W-:Y:S05]  /*5390*/  BSYNC B1 ;  /* 0x0000000000017941 */ /* 0x000fea0003800000 */
.L_x_182:
        /* <DEDUP_REMOVED lines=9> */
.L_x_185:
[----:B------:R-:W-:Y:S05]  /*5430*/  BSYNC B1 ;  /* 0x0000000000017941 */ /* 0x000fea0003800000 */
.L_x_184:
        /* <DEDUP_REMOVED lines=10> */
.L_x_187:
[----:B------:R-:W-:Y:S05]  /*54e0*/  BSYNC B1 ;  /* 0x0000000000017941 */ /* 0x000fea0003800000 */
.L_x_186:
        /* <DEDUP_REMOVED lines=10> */
.L_x_189:
[----:B------:R-:W-:Y:S05]  /*5590*/  BSYNC B1 ;  /* 0x0000000000017941 */ /* 0x000fea0003800000 */
.L_x_188:
        /* <DEDUP_REMOVED lines=9> */
.L_x_191:
[----:B------:R-:W-:Y:S05]  /*5630*/  BSYNC B1 ;  /* 0x0000000000017941 */ /* 0x000fea0003800000 */
.L_x_190:
        /* <DEDUP_REMOVED lines=9> */
.L_x_193:
[----:B------:R-:W-:Y:S05]  /*56d0*/  BSYNC B1 ;  /* 0x0000000000017941 */ /* 0x000fea0003800000 */
.L_x_192:
        /* <DEDUP_REMOVED lines=10> */
.L_x_195:
[----:B------:R-:W-:Y:S05]  /*5780*/  BSYNC B1 ;  /* 0x0000000000017941 */ /* 0x000fea0003800000 */
.L_x_194:
        /* <DEDUP_REMOVED lines=10> */
.L_x_197:
[----:B------:R-:W-:Y:S05]  /*5830*/  BSYNC B1 ;  /* 0x0000000000017941 */ /* 0x000fea0003800000 */
.L_x_196:
        /* <DEDUP_REMOVED lines=9> */
.L_x_199:
[----:B------:R-:W-:Y:S05]  /*58d0*/  BSYNC B1 ;  /* 0x0000000000017941 */ /* 0x000fea0003800000 */
.L_x_198:
        /* <DEDUP_REMOVED lines=9> */
.L_x_201:
[----:B------:R-:W-:Y:S05]  /*5970*/  BSYNC B1 ;  /* 0x0000000000017941 */ /* 0x000fea0003800000 */
.L_x_200:
        /* <DEDUP_REMOVED lines=10> */
.L_x_203:
[----:B------:R-:W-:Y:S05]  /*5a20*/  BSYNC B1 ;  /* 0x0000000000017941 */ /* 0x000fea0003800000 */
.L_x_202:
        /* <DEDUP_REMOVED lines=10> */
.L_x_205:
[----:B------:R-:W-:Y:S05]  /*5ad0*/  BSYNC B1 ;  /* 0x0000000000017941 */ /* 0x000fea0003800000 */
.L_x_204:
        /* <DEDUP_REMOVED lines=9> */
.L_x_207:
[----:B------:R-:W-:Y:S05]  /*5b70*/  BSYNC B1 ;  /* 0x0000000000017941 */ /* 0x000fea0003800000 */
.L_x_206:
        /* <DEDUP_REMOVED lines=9> */
.L_x_209:
[----:B------:R-:W-:Y:S05]  /*5c10*/  BSYNC B1 ;  /* 0x0000000000017941 */ /* 0x000fea0003800000 */
.L_x_208:
        /* <DEDUP_REMOVED lines=10> */
.L_x_211:
[----:B------:R-:W-:Y:S05]  /*5cc0*/  BSYNC B1 ;  /* 0x0000000000017941 */ /* 0x000fea0003800000 */
.L_x_210:
        /* <DEDUP_REMOVED lines=10> */
.L_x_213:
[----:B------:R-:W-:Y:S05]  /*5d70*/  BSYNC B1 ;  /* 0x0000000000017941 */ /* 0x000fea0003800000 */
.L_x_212:
        /* <DEDUP_REMOVED lines=9> */
.L_x_215:
[----:B------:R-:W-:Y:S05]  /*5e10*/  BSYNC B1 ;  /* 0x0000000000017941 */ /* 0x000fea0003800000 */
.L_x_214:
        /* <DEDUP_REMOVED lines=9> */
.L_x_217:
[----:B------:R-:W-:Y:S05]  /*5eb0*/  BSYNC B1 ;  /* 0x0000000000017941 */ /* 0x000fea0003800000 */
.L_x_216:
        /* <DEDUP_REMOVED lines=10> */
.L_x_219:
[----:B------:R-:W-:Y:S05]  /*5f60*/  BSYNC B1 ;  /* 0x0000000000017941 */ /* 0x000fea0003800000 */
.L_x_218:
        /* <DEDUP_REMOVED lines=10> */
.L_x_221:
[----:B------:R-:W-:Y:S05]  /*6010*/  BSYNC B1 ;  /* 0x0000000000017941 */ /* 0x000fea0003800000 */
.L_x_220:
        /* <DEDUP_REMOVED lines=9> */
.L_x_223:
[----:B------:R-:W-:Y:S05]  /*60b0*/  BSYNC B1 ;  /* 0x0000000000017941 */ /* 0x000fea0003800000 */
.L_x_222:
        /* <DEDUP_REMOVED lines=9> */
.L_x_225:
[----:B------:R-:W-:Y:S05]  /*6150*/  BSYNC B1 ;  /* 0x0000000000017941 */ /* 0x000fea0003800000 */
.L_x_224:
        /* <DEDUP_REMOVED lines=10> */
.L_x_227:
[----:B------:R-:W-:Y:S05]  /*6200*/  BSYNC B1 ;  /* 0x0000000000017941 */ /* 0x000fea0003800000 */
.L_x_226:
        /* <DEDUP_REMOVED lines=10> */
.L_x_229:
[----:B------:R-:W-:Y:S05]  /*62b0*/  BSYNC B1 ;  /* 0x0000000000017941 */ /* 0x000fea0003800000 */
.L_x_228:
        /* <DEDUP_REMOVED lines=9> */
.L_x_231:
[----:B------:R-:W-:Y:S05]  /*6350*/  BSYNC B1 ;  /* 0x0000000000017941 */ /* 0x000fea0003800000 */
.L_x_230:
        /* <DEDUP_REMOVED lines=9> */
.L_x_233:
[----:B------:R-:W-:Y:S05]  /*63f0*/  BSYNC B1 ;  /* 0x0000000000017941 */ /* 0x000fea0003800000 */
.L_x_232:
        /* <DEDUP_REMOVED lines=10> */
.L_x_235:
[----:B------:R-:W-:Y:S05]  /*64a0*/  BSYNC B1 ;  /* 0x0000000000017941 */ /* 0x000fea0003800000 */
.L_x_234:
        /* <DEDUP_REMOVED lines=10> */
.L_x_237:
[----:B------:R-:W-:Y:S05]  /*6550*/  BSYNC B1 ;  /* 0x0000000000017941 */ /* 0x000fea0003800000 */
.L_x_236:
        /* <DEDUP_REMOVED lines=9> */
.L_x_239:
[----:B------:R-:W-:Y:S05]  /*65f0*/  BSYNC B1 ;  /* 0x0000000000017941 */ /* 0x000fea0003800000 */
.L_x_238:
        /* <DEDUP_REMOVED lines=9> */
.L_x_241:
[----:B------:R-:W-:Y:S05]  /*6690*/  BSYNC B1 ;  /* 0x0000000000017941 */ /* 0x000fea0003800000 */
.L_x_240:
        /* <DEDUP_REMOVED lines=10> */
.L_x_243:
[----:B------:R-:W-:Y:S05]  /*6740*/  BSYNC B1 ;  /* 0x0000000000017941 */ /* 0x000fea0003800000 */
.L_x_242:
        /* <DEDUP_REMOVED lines=10> */
.L_x_245:
[----:B------:R-:W-:Y:S05]  /*67f0*/  BSYNC B1 ;  /* 0x0000000000017941 */ /* 0x000fea0003800000 */
.L_x_244:
        /* <DEDUP_REMOVED lines=9> */
.L_x_247:
[----:B------:R-:W-:Y:S05]  /*6890*/  BSYNC B1 ;  /* 0x0000000000017941 */ /* 0x000fea0003800000 */
.L_x_246:
        /* <DEDUP_REMOVED lines=9> */
.L_x_249:
[----:B------:R-:W-:Y:S05]  /*6930*/  BSYNC B1 ;  /* 0x0000000000017941 */ /* 0x000fea0003800000 */
.L_x_248:
        /* <DEDUP_REMOVED lines=10> */
.L_x_251:
[----:B------:R-:W-:Y:S05]  /*69e0*/  BSYNC B1 ;  /* 0x0000000000017941 */ /* 0x000fea0003800000 */
.L_x_250:
        /* <DEDUP_REMOVED lines=10> */
.L_x_253:
[----:B------:R-:W-:Y:S05]  /*6a90*/  BSYNC B1 ;  /* 0x0000000000017941 */ /* 0x000fea0003800000 */
.L_x_252:
        /* <DEDUP_REMOVED lines=9> */
.L_x_255:
[----:B------:R-:W-:Y:S05]  /*6b30*/  BSYNC B1 ;  /* 0x0000000000017941 */ /* 0x000fea0003800000 */
.L_x_254:
        /* <DEDUP_REMOVED lines=9> */
.L_x_257:
[----:B------:R-:W-:Y:S05]  /*6bd0*/  BSYNC B1 ;  /* 0x0000000000017941 */ /* 0x000fea0003800000 */
.L_x_256:
        /* <DEDUP_REMOVED lines=10> */
.L_x_259:
[----:B------:R-:W-:Y:S05]  /*6c80*/  BSYNC B1 ;  /* 0x0000000000017941 */ /* 0x000fea0003800000 */
.L_x_258:
        /* <DEDUP_REMOVED lines=10> */
.L_x_261:
[----:B------:R-:W-:Y:S05]  /*6d30*/  BSYNC B1 ;  /* 0x0000000000017941 */ /* 0x000fea0003800000 */
.L_x_260:
        /* <DEDUP_REMOVED lines=9> */
.L_x_263:
[----:B------:R-:W-:Y:S05]  /*6dd0*/  BSYNC B1 ;  /* 0x0000000000017941 */ /* 0x000fea0003800000 */
.L_x_262:
        /* <DEDUP_REMOVED lines=9> */
.L_x_265:
[----:B------:R-:W-:Y:S05]  /*6e70*/  BSYNC B1 ;  /* 0x0000000000017941 */ /* 0x000fea0003800000 */
.L_x_264:
        /* <DEDUP_REMOVED lines=10> */
.L_x_267:
[----:B------:R-:W-:Y:S05]  /*6f20*/  BSYNC B1 ;  /* 0x0000000000017941 */ /* 0x000fea0003800000 */
.L_x_266:
        /* <DEDUP_REMOVED lines=10> */
.L_x_269:
[----:B------:R-:W-:Y:S05]  /*6fd0*/  BSYNC B1 ;  /* 0x0000000000017941 */ /* 0x000fea0003800000 */
.L_x_268:
        /* <DEDUP_REMOVED lines=9> */
.L_x_271:
[----:B------:R-:W-:Y:S05]  /*7070*/  BSYNC B1 ;  /* 0x0000000000017941 */ /* 0x000fea0003800000 */
.L_x_270:
        /* <DEDUP_REMOVED lines=9> */
.L_x_273:
[----:B------:R-:W-:Y:S05]  /*7110*/  BSYNC B1 ;  /* 0x0000000000017941 */ /* 0x000fea0003800000 */
.L_x_272:
        /* <DEDUP_REMOVED lines=10> */
.L_x_275:
[----:B------:R-:W-:Y:S05]  /*71c0*/  BSYNC B1 ;  /* 0x0000000000017941 */ /* 0x000fea0003800000 */
.L_x_274:
        /* <DEDUP_REMOVED lines=10> */
.L_x_277:
[----:B------:R-:W-:Y:S05]  /*7270*/  BSYNC B1 ;  /* 0x0000000000017941 */ /* 0x000fea0003800000 */
.L_x_276:
[----:B01---5:R-:W-:Y:S01]  /*7280*/  LOP3.LUT R6, R152, 0xffffe000, RZ, 0xc0, !PT ;  /* 0xffffe00098067812 */ /* 0x023fe200078ec0ff */
        /* <DEDUP_REMOVED lines=8> */
.L_x_279:
[----:B------:R-:W-:Y:S05]  /*7310*/  BSYNC B1 ;  /* 0x0000000000017941 */ /* 0x000fea0003800000 */
.L_x_278:
[----:B0-2--5:R-:W-:Y:S01]  /*7320*/  LOP3.LUT R4, R152, 0xffffe000, RZ, 0xc0, !PT ;  /* 0xffffe00098047812 */ /* 0x025fe200078ec0ff */
[----:B------:R-:W-:Y:S01]  /*7330*/  @P1 IMAD.MOV.U32 R5, RZ, RZ, R11 ;  /* 0x000000ffff051224 */ /* 0x000fe200078e000b */
[----:B------:R-:W-:Y:S01]  /*7340*/  ISETP.GT.AND P0, PT, R0, 0x8, P0 ;  /* 0x000000080000780c */ /* 0x000fe20000704270 */
[----:B------:R-:W-:Y:S02]  /*7350*/  BSSY B1, `(.L_x_280) ;  /* 0x0000008000017945 */ /* 0x000fe40003800000 */
[----:B------:R-:W-:Y:S01]  /*7360*/  FMUL R3, R4, R155 ;  /* 0x0000009b04037220 */ /* 0x000fe20000400000 */
[----:B------:R-:W-:-:S03]  /*7370*/  @P1 IMAD.MOV.U32 R4, RZ, RZ, R10 ;  /* 0x000000ffff041224 */ /* 0x000fc600078e000a */
[----:B------:R-:W-:-:S05]  /*7380*/  FFMA R3, R150, R154, R3 ;  /* 0x0000009a96037223 */ /* 0x000fca0000000003 */
[----:B------:R-:W-:-:S05]  /*7390*/  F2FP.TF32.F32.PACK_B R3, R3 ;  /* 0x00000003ff03723e */ /* 0x000fca00024050ff */
[----:B------:R0:W-:Y:S01]  /*73a0*/  @P1 STG.E desc[UR36][R4.64+0x3e0], R3 ;  /* 0x0003e00304001986 */ /* 0x0001e2000c101924 */
[----:B------:R-:W-:Y:S05]  /*73b0*/  @!P0 BRA `(.L_x_281) ;  /* 0x0000000000048947 */ /* 0x000fea0003800000 */
[----:B------:R2:W5:Y:S02]  /*73c0*/  LDG.E.LTC128B R152, desc[UR36][R8.64+0x3e4] ;  /* 0x0003e42408987981 */ /* 0x000564000c1e1920 */
.L_x_281:
[----:B------:R-:W-:Y:S05]  /*73d0*/  BSYNC B1 ;  /* 0x0000000000017941 */ /* 0x000fea0003800000 */
.L_x_280:
[----:B------:R-:W-:Y:S05]  /*73e0*/  @!P0 BRA `(.L_x_282) ;  /* 0x0000002400308947 */ /* 0x000fea0003800000 */
[----:B-----5:R-:W-:-:S05]  /*73f0*/  LOP3.LUT R152, R152, 0xffffe000, RZ, 0xc0, !PT ;  /* 0xffffe00098987812 */ /* 0x020fca00078ec0ff */
[----:B------:R-:W-:-:S04]  /*7400*/  FMUL R152, R152, R155 ;  /* 0x0000009b98987220 */ /* 0x000fc80000400000 */
[----:B------:R-:W-:-:S05]  /*7410*/  FFMA R151, R151, R154, R152 ;  /* 0x0000009a97977223 */ /* 0x000fca0000000098 */
[----:B------:R-:W-:-:S05]  /*7420*/  F2FP.TF32.F32.PACK_B R151, R151 ;  /* 0x00000097ff97723e */ /* 0x000fca00024050ff */
[----:B------:R0:W-:Y:S01]  /*7430*/  STG.E desc[UR36][R10.64+0x3e4], R151 ;  /* 0x0003e4970a007986 */ /* 0x0001e2000c101924 */
[----:B------:R-:W-:Y:S05]  /*7440*/  BRA `(.L_x_282) ;  /* 0x0000002400187947 */ /* 0x000fea0003800000 */
.L_x_29:
[----:B------:R-:W-:Y:S01]  /*7450*/  ISETP.GT.AND P3, PT, R3, 0x1, PT ;  /* 0x000000010300780c */ /* 0x000fe20003f64270 */
[----:B------:R-:W-:Y:S01]  /*7460*/  ULDC.64 UR4, c[0x0][0x5c0] ;  /* 0x0001700000047ab9 */ /* 0x000fe20000000a00 */
[-C--:B------:R-:W-:Y:S01]  /*7470*/  FMUL R9, R24, R154.reuse ;  /* 0x0000009a18097220 */ /* 0x080fe20000400000 */
[----:B------:R-:W-:Y:S01]  /*7480*/  LEA R4, P4, R162, UR4, 0x2 ;  /* 0x00000004a2047c11 */ /* 0x000fe2000f8810ff */
[-C--:B------:R-:W-:Y:S01]  /*7490*/  FMUL R25, R25, R154.reuse ;  /* 0x0000009a19197220 */ /* 0x080fe20000400000 */
[----:B------:R-:W-:Y:S01]  /*74a0*/  ISETP.GT.AND P0, PT, R0, RZ, P3 ;  /* 0x000000ff0000720c */ /* 0x000fe20001f04270 */
[-C--:B------:R-:W-:Y:S01]  /*74b0*/  FMUL R27, R27, R154.reuse ;  /* 0x0000009a1b1b7220 */ /* 0x080fe20000400000 */
[----:B------:R-:W-:Y:S01]  /*74c0*/  LEA.HI.X R5, R162, UR5, R171, 0x2, P4 ;  /* 0x00000005a2057c11 */ /* 0x000fe2000a0f14ab */
[-C--:B------:R-:W-:Y:S01]  /*74d0*/  FMUL R29, R29, R154.reuse ;  /* 0x0000009a1d1d7220 */ /* 0x080fe20000400000 */
[----:B------:R-:W-:Y:S01]  /*74e0*/  F2FP.TF32.F32.PACK_B R9, R9 ;  /* 0x00000009ff09723e */ /* 0x000fe200024050ff */
[-C--:B------:R-:W-:Y:S01]  /*74f0*/  FMUL R31, R31, R154.reuse ;  /* 0x0000009a1f1f7220 */ /* 0x080fe20000400000 */
[----:B------:R-:W-:Y:S01]  /*7500*/  F2FP.TF32.F32.PACK_B R25, R25 ;  /* 0x00000019ff19723e */ /* 0x000fe200024050ff */
[----:B------:R-:W-:Y:S01]  /*7510*/  FMUL R13, R32, R154 ;  /* 0x0000009a200d7220 */ /* 0x000fe20000400000 */
[C---:B------:R-:W-:Y:S01]  /*7520*/  SHF.L.U64.HI R7, R10.reuse, 0x5, R11 ;  /* 0x000000050a077819 */ /* 0x040fe2000001020b */
[----:B------:R0:W-:Y:S01]  /*7530*/  @P2 STG.E desc[UR36][R4.64], R9 ;  /* 0x0000000904002986 */ /* 0x0001e2000c101924 */
[----:B------:R-:W-:Y:S01]  /*7540*/  LEA R6, P4, R10, R4, 0x5 ;  /* 0x000000040a067211 */ /* 0x000fe200078828ff */
[-C--:B------:R-:W-:Y:S01]  /*7550*/  FMUL R11, R26, R154.reuse ;  /* 0x0000009a1a0b7220 */ /* 0x080fe20000400000 */
[C---:B------:R-:W-:Y:S01]  /*7560*/  ISETP.GT.AND P1, PT, R0.reuse, 0x8, P1 ;  /* 0x000000080000780c */ /* 0x040fe20000f24270 */
[----:B------:R-:W-:Y:S01]  /*7570*/  @P0 STG.E desc[UR36][R4.64+0x4], R25 ;  /* 0x0000041904000986 */ /* 0x000fe2000c101924 */
[----:B------:R-:W-:Y:S01]  /*7580*/  ISETP.GT.AND P2, PT, R3, 0x8, PT ;  /* 0x000000080300780c */ /* 0x000fe20003f44270 */
[----:B------:R-:W-:Y:S01]  /*7590*/  IMAD.X R7, R7, 0x1, R5, P4 ;  /* 0x0000000107077824 */ /* 0x000fe200020e0605 */
[C---:B------:R-:W-:Y:S01]  /*75a0*/  ISETP.GT.AND P3, PT, R0.reuse, 0x8, P3 ;  /* 0x000000080000780c */ /* 0x040fe20001f64270 */
[-C--:B------:R-:W-:Y:S01]  /*75b0*/  FMUL R33, R33, R154.reuse ;  /* 0x0000009a21217220 */ /* 0x080fe20000400000 */
[----:B------:R-:W-:Y:S01]  /*75c0*/  ISETP.GT.AND P0, PT, R3, 0x9, PT ;  /* 0x000000090300780c */ /* 0x000fe20003f04270 */
[-C--:B------:R-:W-:Y:S01]  /*75d0*/  FMUL R35, R35, R154.reuse ;  /* 0x0000009a23237220 */ /* 0x080fe20000400000 */
[----:B------:R-:W-:Y:S01]  /*75e0*/  ISETP.GT.AND P5, PT, R0, RZ, P2 ;  /* 0x000000ff0000720c */ /* 0x000fe200017a4270 */
[-C--:B0-----:R-:W-:Y:S01]  /*75f0*/  FMUL R9, R28, R154.reuse ;  /* 0x0000009a1c097220 */ /* 0x081fe20000400000 */
[C---:B------:R-:W-:Y:S01]  /*7600*/  ISETP.GT.AND P4, PT, R0.reuse, RZ, P0 ;  /* 0x000000ff0000720c */ /* 0x040fe20000784270 */
[-C--:B------:R-:W-:Y:S01]  /*7610*/  FMUL R37, R37, R154.reuse ;  /* 0x0000009a25257220 */ /* 0x080fe20000400000 */
[----:B------:R-:W-:Y:S01]  /*7620*/  F2FP.TF32.F32.PACK_B R11, R11 ;  /* 0x0000000bff0b723e */ /* 0x000fe200024050ff */
[-C--:B------:R-:W-:Y:S01]  /*7630*/  FMUL R39, R39, R154.reuse ;  /* 0x0000009a27277220 */ /* 0x080fe20000400000 */
[----:B------:R-:W-:Y:S01]  /*7640*/  F2FP.TF32.F32.PACK_B R27, R27 ;  /* 0x0000001bff1b723e */ /* 0x000fe200024050ff */
[-C--:B------:R-:W-:Y:S01]  /*7650*/  FMUL R41, R41, R154.reuse ;  /* 0x0000009a29297220 */ /* 0x080fe20000400000 */
[----:B------:R-:W-:Y:S01]  /*7660*/  F2FP.TF32.F32.PACK_B R9, R9 ;  /* 0x00000009ff09723e */ /* 0x000fe200024050ff */
[----:B------:R0:W-:Y:S01]  /*7670*/  @P1 STG.E desc[UR36][R6.64], R11 ;  /* 0x0000000b06001986 */ /* 0x0001e2000c101924 */
[----:B------:R-:W-:Y:S01]  /*7680*/  F2FP.TF32.F32.PACK_B R29, R29 ;  /* 0x0000001dff1d723e */ /* 0x000fe200024050ff */
[-C--:B------:R-:W-:Y:S01]  /*7690*/  FMUL R43, R43, R154.reuse ;  /* 0x0000009a2b2b7220 */ /* 0x080fe20000400000 */
[C---:B------:R-:W-:Y:S01]  /*76a0*/  ISETP.GT.AND P1, PT, R3.reuse, 0x10, PT ;  /* 0x000000100300780c */ /* 0x040fe20003f24270 */
[----:B------:R-:W-:Y:S01]  /*76b0*/  @P3 STG.E desc[UR36][R6.64+0x4], R27 ;  /* 0x0000041b06003986 */ /* 0x000fe2000c101924 */
[----:B------:R-:W-:Y:S01]  /*76c0*/  ISETP.GT.AND P3, PT, R3, 0x11, PT ;  /* 0x000000110300780c */ /* 0x000fe20003f64270 */
[-C--:B------:R-:W-:Y:S01]  /*76d0*/  FMUL R45, R45, R154.reuse ;  /* 0x0000009a2d2d7220 */ /* 0x080fe20000400000 */
[C---:B------:R-:W-:Y:S01]  /*76e0*/  ISETP.GT.AND P2, PT, R0.reuse, 0x8, P2 ;  /* 0x000000080000780c */ /* 0x040fe20001744270 */
[----:B------:R1:W-:Y:S01]  /*76f0*/  @P5 STG.E desc[UR36][R4.64+0x20], R9 ;  /* 0x0000200904005986 */ /* 0x0003e2000c101924 */
[C---:B------:R-:W-:Y:S01]  /*7700*/  ISETP.GT.AND P0, PT, R0.reuse, 0x8, P0 ;  /* 0x000000080000780c */ /* 0x040fe20000704270 */
[-C--:B------:R-:W-:Y:S01]  /*7710*/  FMUL R47, R47, R154.reuse ;  /* 0x0000009a2f2f7220 */ /* 0x080fe20000400000 */
[----:B------:R-:W-:Y:S01]  /*7720*/  ISETP.GT.AND P5, PT, R0, RZ, P1 ;  /* 0x000000ff0000720c */ /* 0x000fe20000fa4270 */
[----:B------:R-:W-:Y:S01]  /*7730*/  @P4 STG.E desc[UR36][R4.64+0x24], R29 ;  /* 0x0000241d04004986 */ /* 0x000fe2000c101924 */
[-C--:B0-----:R-:W-:Y:S01]  /*7740*/  FMUL R11, R30, R154.reuse ;  /* 0x0000009a1e0b7220 */ /* 0x081fe20000400000 */
[----:B------:R-:W-:Y:S01]  /*7750*/  ISETP.GT.AND P4, PT, R0, RZ, P3 ;  /* 0x000000ff0000720c */ /* 0x000fe20001f84270 */
[-C--:B------:R-:W-:Y:S01]  /*7760*/  FMUL R49, R49, R154.reuse ;  /* 0x0000009a31317220 */ /* 0x080fe20000400000 */
[----:B------:R-:W-:Y:S01]  /*7770*/  F2FP.TF32.F32.PACK_B R31, R31 ;  /* 0x0000001fff1f723e */ /* 0x000fe200024050ff */
[-C--:B------:R-:W-:Y:S01]  /*7780*/  FMUL R51, R51, R154.reuse ;  /* 0x0000009a33337220 */ /* 0x080fe20000400000 */
[----:B------:R-:W-:Y:S01]  /*7790*/  F2FP.TF32.F32.PACK_B R11, R11 ;  /* 0x0000000bff0b723e */ /* 0x000fe200024050ff */
[-C--:B------:R-:W-:Y:S01]  /*77a0*/  FMUL R53, R53, R154.reuse ;  /* 0x0000009a35357220 */ /* 0x080fe20000400000 */
[----:B------:R-:W-:Y:S01]  /*77b0*/  F2FP.TF32.F32.PACK_B R13, R13 ;  /* 0x0000000dff0d723e */ /* 0x000fe200024050ff */
[-C--:B-1----:R-:W-:Y:S01]  /*77c0*/  FMUL R9, R34, R154.reuse ;  /* 0x0000009a22097220 */ /* 0x082fe20000400000 */
[----:B------:R-:W-:Y:S01]  /*77d0*/  F2FP.TF32.F32.PACK_B R33, R33 ;  /* 0x00000021ff21723e */ /* 0x000fe200024050ff */
[----:B------:R0:W-:Y:S01]  /*77e0*/  @P2 STG.E desc[UR36][R6.64+0x20], R11 ;  /* 0x0000200b06002986 */ /* 0x0001e2000c101924 */
[C---:B------:R-:W-:Y:S01]  /*77f0*/  ISETP.GT.AND P1, PT, R0.reuse, 0x8, P1 ;  /* 0x000000080000780c */ /* 0x040fe20000f24270 */
[-C--:B------:R-:W-:Y:S01]  /*7800*/  FMUL R55, R55, R154.reuse ;  /* 0x0000009a37377220 */ /* 0x080fe20000400000 */
[C---:B------:R-:W-:Y:S01]  /*7810*/  ISETP.GT.AND P2, PT, R3.reuse, 0x19, PT ;  /* 0x000000190300780c */ /* 0x040fe20003f44270 */
[----:B------:R-:W-:Y:S01]  /*7820*/  @P0 STG.E desc[UR36][R6.64+0x24], R31 ;  /* 0x0000241f06000986 */ /* 0x000fe2000c101924 */
[----:B------:R-:W-:Y:S01]  /*7830*/  ISETP.GT.AND P0, PT, R3, 0x18, PT ;  /* 0x000000180300780c */ /* 0x000fe20003f04270 */
[-C--:B------:R-:W-:Y:S01]  /*7840*/  FMUL R57, R57, R154.reuse ;  /* 0x0000009a39397220 */ /* 0x080fe20000400000 */
[----:B------:R-:W-:Y:S01]  /*7850*/  F2FP.TF32.F32.PACK_B R9, R9 ;  /* 0x00000009ff09723e */ /* 0x000fe200024050ff */
[----:B------:R1:W-:Y:S01]  /*7860*/  @P5 STG.E desc[UR36][R4.64+0x40], R13 ;  /* 0x0000400d04005986 */ /* 0x0003e2000c101924 */
[C---:B------:R-:W-:Y:S01]  /*7870*/  ISETP.GT.AND P5, PT, R0.reuse, RZ, P0 ;  /* 0x000000ff0000720c */ /* 0x040fe200007a4270 */
[-C--:B------:R-:W-:Y:S01]  /*7880*/  FMUL R59, R59, R154.reuse ;  /* 0x0000009a3b3b7220 */ /* 0x080fe20000400000 */
[----:B------:R-:W-:Y:S01]  /*7890*/  F2FP.TF32.F32.PACK_B R35, R35 ;  /* 0x00000023ff23723e */ /* 0x000fe200024050ff */
[----:B------:R-:W-:Y:S01]  /*78a0*/  @P4 STG.E desc[UR36][R4.64+0x44], R33 ;  /* 0x0000442104004986 */ /* 0x000fe2000c101924 */
[----:B------:R-:W-:Y:S01]  /*78b0*/  ISETP.GT.AND P4, PT, R0, 0x8, P3 ;  /* 0x000000080000780c */ /* 0x000fe20001f84270 */
[-C--:B0-----:R-:W-:Y:S01]  /*78c0*/  FMUL R11, R36, R154.reuse ;  /* 0x0000009a240b7220 */ /* 0x081fe20000400000 */
[----:B------:R-:W-:Y:S01]  /*78d0*/  ISETP.GT.AND P3, PT, R0, RZ, P2 ;  /* 0x000000ff0000720c */ /* 0x000fe20001764270 */
[----:B------:R0:W-:Y:S01]  /*78e0*/  @P1 STG.E desc[UR36][R6.64+0x40], R9 ;  /* 0x0000400906001986 */ /* 0x0001e2000c101924 */
[----:B------:R-:W-:Y:S01]  /*78f0*/  F2FP.TF32.F32.PACK_B R37, R37 ;  /* 0x00000025ff25723e */ /* 0x000fe200024050ff */
[-C--:B------:R-:W-:Y:S01]  /*7900*/  FMUL R61, R61, R154.reuse ;  /* 0x0000009a3d3d7220 */ /* 0x080fe20000400000 */
[----:B------:R-:W-:Y:S01]  /*7910*/  F2FP.TF32.F32.PACK_B R11, R11 ;  /* 0x0000000bff0b723e */ /* 0x000fe200024050ff */
[-C--:B-1----:R-:W-:Y:S01]  /*7920*/  FMUL R13, R40, R154.reuse ;  /* 0x0000009a280d7220 */ /* 0x082fe20000400000 */
[----:B------:R-:W-:Y:S01]  /*7930*/  ISETP.GT.AND P1, PT, R3, 0x20, PT ;  /* 0x000000200300780c */ /* 0x000fe20003f24270 */
[-C--:B------:R-:W-:Y:S01]  /*7940*/  FMUL R63, R63, R154.reuse ;  /* 0x0000009a3f3f7220 */ /* 0x080fe20000400000 */
[C---:B------:R-:W-:Y:S01]  /*7950*/  ISETP.GT.AND P0, PT, R0.reuse, 0x8, P0 ;  /* 0x000000080000780c */ /* 0x040fe20000704270 */
[-C--:B------:R-:W-:Y:S01]  /*7960*/  FMUL R65, R65, R154.reuse ;  /* 0x0000009a41417220 */ /* 0x080fe20000400000 */
[----:B------:R-:W-:Y:S01]  /*7970*/  F2FP.TF32.F32.PACK_B R39, R39 ;  /* 0x00000027ff27723e */ /* 0x000fe200024050ff */
[----:B------:R-:W-:Y:S01]  /*7980*/  @P4 STG.E desc[UR36][R6.64+0x44], R35 ;  /* 0x0000442306004986 */ /* 0x000fe2000c101924 */
[----:B------:R-:W-:Y:S01]  /*7990*/  ISETP.GT.AND P4, PT, R0, 0x8, P2 ;  /* 0x000000080000780c */ /* 0x000fe20001784270 */
[-C--:B0-----:R-:W-:Y:S01]  /*79a0*/  FMUL R9, R38, R154.reuse ;  /* 0x0000009a26097220 */ /* 0x081fe20000400000 */
[----:B------:R-:W-:Y:S01]  /*79b0*/  ISETP.GT.AND P2, PT, R3, 0x21, PT ;  /* 0x000000210300780c */ /* 0x000fe20003f44270 */
[----:B------:R0:W-:Y:S01]  /*79c0*/  @P5 STG.E desc[UR36][R4.64+0x60], R11 ;  /* 0x0000600b04005986 */ /* 0x0001e2000c101924 */
[C---:B------:R-:W-:Y:S01]  /*79d0*/  ISETP.GT.AND P5, PT, R0.reuse, RZ, P1 ;  /* 0x000000ff0000720c */ /* 0x040fe20000fa4270 */
[-C--:B------:R-:W-:Y:S01]  /*79e0*/  FMUL R67, R67, R154.reuse ;  /* 0x0000009a43437220 */ /* 0x080fe20000400000 */
[----:B------:R-:W-:Y:S01]  /*79f0*/  F2FP.TF32.F32.PACK_B R9, R9 ;  /* 0x00000009ff09723e */ /* 0x000fe200024050ff */
[----:B------:R-:W-:Y:S01]  /*7a00*/  @P3 STG.E desc[UR36][R4.64+0x64], R37 ;  /* 0x0000642504003986 */ /* 0x000fe2000c101924 */
[C---:B------:R-:W-:Y:S01]  /*7a10*/  ISETP.GT.AND P3, PT, R0.reuse, RZ, P2 ;  /* 0x000000ff0000720c */ /* 0x040fe20001764270 */
[-C--:B------:R-:W-:Y:S01]  /*7a20*/  FMUL R69, R69, R154.reuse ;  /* 0x0000009a45457220 */ /* 0x080fe20000400000 */
[----:B------:R-:W-:Y:S01]  /*7a30*/  F2FP.TF32.F32.PACK_B R13, R13 ;  /* 0x0000000dff0d723e */ /* 0x000fe200024050ff */
[----:B------:R1:W-:Y:S01]  /*7a40*/  @P0 STG.E desc[UR36][R6.64+0x60], R9 ;  /* 0x0000600906000986 */ /* 0x0003e2000c101924 */
[----:B------:R-:W-:Y:S01]  /*7a50*/  F2FP.TF32.F32.PACK_B R41, R41 ;  /* 0x00000029ff29723e */ /* 0x000fe200024050ff */
[-C--:B------:R-:W-:Y:S01]  /*7a60*/  FMUL R71, R71, R154.reuse ;  /* 0x0000009a47477220 */ /* 0x080fe20000400000 */
[C---:B------:R-:W-:Y:S01]  /*7a70*/  ISETP.GT.AND P0, PT, R3.reuse, 0x28, PT ;  /* 0x000000280300780c */ /* 0x040fe20003f04270 */
[----:B------:R-:W-:Y:S01]  /*7a80*/  @P4 STG.E desc[UR36][R6.64+0x64], R39 ;  /* 0x0000642706004986 */ /* 0x000fe2000c101924 */
[----:B------:R-:W-:Y:S01]  /*7a90*/  ISETP.GT.AND P1, PT, R0, 0x8, P1 ;  /* 0x000000080000780c */ /* 0x000fe20000f24270 */
[-C--:B0-----:R-:W-:Y:S01]  /*7aa0*/  FMUL R11, R44, R154.reuse ;  /* 0x0000009a2c0b7220 */ /* 0x081fe20000400000 */
[C---:B------:R-:W-:Y:S01]  /*7ab0*/  ISETP.GT.AND P4, PT, R0.reuse, 0x8, P2 ;  /* 0x000000080000780c */ /* 0x040fe20001784270 */
[----:B------:R0:W-:Y:S01]  /*7ac0*/  @P5 STG.E desc[UR36][R4.64+0x80], R13 ;  /* 0x0000800d04005986 */ /* 0x0001e2000c101924 */
[----:B------:R-:W-:Y:S01]  /*7ad0*/  ISETP.GT.AND P2, PT, R3, 0x29, PT ;  /* 0x000000290300780c */ /* 0x000fe20003f44270 */
[-C--:B------:R-:W-:Y:S01]  /*7ae0*/  FMUL R73, R73, R154.reuse ;  /* 0x0000009a49497220 */ /* 0x080fe20000400000 */
[----:B------:R-:W-:Y:S01]  /*7af0*/  ISETP.GT.AND P5, PT, R0, RZ, P0 ;  /* 0x000000ff0000720c */ /* 0x000fe200007a4270 */
[-C--:B-1----:R-:W-:Y:S01]  /*7b00*/  FMUL R9, R42, R154.reuse ;  /* 0x0000009a2a097220 */ /* 0x082fe20000400000 */
[----:B------:R-:W-:Y:S01]  /*7b10*/  @P3 STG.E desc[UR36][R4.64+0x84], R41 ;  /* 0x0000842904003986 */ /* 0x000fe2000c101924 */
[----:B------:R-:W-:Y:S01]  /*7b20*/  ISETP.GT.AND P3, PT, R0, RZ, P2 ;  /* 0x000000ff0000720c */ /* 0x000fe20001764270 */
[-C--:B------:R-:W-:Y:S01]  /*7b30*/  FMUL R75, R75, R154.reuse ;  /* 0x0000009a4b4b7220 */ /* 0x080fe20000400000 */
[----:B------:R-:W-:Y:S01]  /*7b40*/  F2FP.TF32.F32.PACK_B R43, R43 ;  /* 0x0000002bff2b723e */ /* 0x000fe200024050ff */
[-C--:B------:R-:W-:Y:S01]  /*7b50*/  FMUL R77, R77, R154.reuse ;  /* 0x0000009a4d4d7220 */ /* 0x080fe20000400000 */
[----:B------:R-:W-:Y:S01]  /*7b60*/  F2FP.TF32.F32.PACK_B R9, R9 ;  /* 0x00000009ff09723e */ /* 0x000fe200024050ff */
[-C--:B------:R-:W-:Y:S01]  /*7b70*/  FMUL R79, R79, R154.reuse ;  /* 0x0000009a4f4f7220 */ /* 0x080fe20000400000 */
[----:B------:R-:W-:Y:S01]  /*7b80*/  F2FP.TF32.F32.PACK_B R11, R11 ;  /* 0x0000000bff0b723e */ /* 0x000fe200024050ff */
[-C--:B0-----:R-:W-:Y:S01]  /*7b90*/  FMUL R13, R48, R154.reuse ;  /* 0x0000009a300d7220 */ /* 0x081fe20000400000 */
[----:B------:R-:W-:Y:S01]  /*7ba0*/  F2FP.TF32.F32.PACK_B R45, R45 ;  /* 0x0000002dff2d723e */ /* 0x000fe200024050ff */
[----:B------:R0:W-:Y:S01]  /*7bb0*/  @P1 STG.E desc[UR36][R6.64+0x80], R9 ;  /* 0x0000800906001986 */ /* 0x0001e2000c101924 */
[----:B------:R-:W-:Y:S01]  /*7bc0*/  ISETP.GT.AND P1, PT, R3, 0x30, PT ;  /* 0x000000300300780c */ /* 0x000fe20003f24270 */
[-C--:B------:R-:W-:Y:S01]  /*7bd0*/  FMUL R81, R81, R154.reuse ;  /* 0x0000009a51517220 */ /* 0x080fe20000400000 */
[C---:B------:R-:W-:Y:S01]  /*7be0*/  ISETP.GT.AND P0, PT, R0.reuse, 0x8, P0 ;  /* 0x000000080000780c */ /* 0x040fe20000704270 */
[----:B------:R-:W-:Y:S01]  /*7bf0*/  @P4 STG.E desc[UR36][R6.64+0x84], R43 ;  /* 0x0000842b06004986 */ /* 0x000fe2000c101924 */
[C---:B------:R-:W-:Y:S01]  /*7c00*/  ISETP.GT.AND P4, PT, R0.reuse, 0x8, P2 ;  /* 0x000000080000780c */ /* 0x040fe20001784270 */
[-C--:B------:R-:W-:Y:S01]  /*7c10*/  FMUL R83, R83, R154.reuse ;  /* 0x0000009a53537220 */ /* 0x080fe20000400000 */
[----:B------:R-:W-:Y:S01]  /*7c20*/  ISETP.GT.AND P2, PT, R3, 0x31, PT ;  /* 0x000000310300780c */ /* 0x000fe20003f44270 */
[----:B------:R1:W-:Y:S01]  /*7c30*/  @P5 STG.E desc[UR36][R4.64+0xa0], R11 ;  /* 0x0000a00b04005986 */ /* 0x0003e2000c101924 */
[----:B------:R-:W-:Y:S01]  /*7c40*/  ISETP.GT.AND P5, PT, R0, RZ, P1 ;  /* 0x000000ff0000720c */ /* 0x000fe20000fa4270 */
[-C--:B------:R-:W-:Y:S01]  /*7c50*/  FMUL R85, R85, R154.reuse ;  /* 0x0000009a55557220 */ /* 0x080fe20000400000 */
[----:B------:R-:W-:Y:S01]  /*7c60*/  F2FP.TF32.F32.PACK_B R47, R47 ;  /* 0x0000002fff2f723e */ /* 0x000fe200024050ff */
[-C--:B0-----:R-:W-:Y:S01]  /*7c70*/  FMUL R9, R46, R154.reuse ;  /* 0x0000009a2e097220 */ /* 0x081fe20000400000 */
        /* <DEDUP_REMOVED lines=9> */
[C---:B------:R-:W-:Y:S01]  /*7d10*/  ISETP.GT.AND P1, PT, R0.reuse, 0x8, P1 ;  /* 0x000000080000780c */ /* 0x040fe20000f24270 */
[----:B------:R0:W-:Y:S01]  /*7d20*/  @P0 STG.E desc[UR36][R6.64+0xa0], R9 ;  /* 0x0000a00906000986 */ /* 0x0001e2000c101924 */
[----:B------:R-:W-:Y:S01]  /*7d30*/  ISETP.GT.AND P0, PT, R3, 0x38, PT ;  /* 0x000000380300780c */ /* 0x000fe20003f04270 */
[-C--:B------:R-:W-:Y:S01]  /*7d40*/  FMUL R93, R93, R154.reuse ;  /* 0x0000009a5d5d7220 */ /* 0x080fe20000400000 */
[----:B------:R-:W-:Y:S01]  /*7d50*/  F2FP.TF32.F32.PACK_B R51, R51 ;  /* 0x00000033ff33723e */ /* 0x000fe200024050ff */
        /* <DEDUP_REMOVED lines=10> */
[C---:B------:R-:W-:Y:S01]  /*7e00*/  ISETP.GT.AND P3, PT, R0.reuse, RZ, P2 ;  /* 0x000000ff0000720c */ /* 0x040fe20001764270 */
[-C--:B------:R-:W-:Y:S01]  /*7e10*/  FMUL R99, R99, R154.reuse ;  /* 0x0000009a63637220 */ /* 0x080fe20000400000 */
[----:B------:R-:W-:Y:S01]  /*7e20*/  F2FP.TF32.F32.PACK_B R53, R53 ;  /* 0x00000035ff35723e */ /* 0x000fe200024050ff */
[-C--:B------:R-:W-:Y:S01]  /*7e30*/  FMUL R101, R101, R154.reuse ;  /* 0x0000009a65657220 */ /* 0x080fe20000400000 */
[----:B------:R-:W-:Y:S01]  /*7e40*/  F2FP.TF32.F32.PACK_B R9, R9 ;  /* 0x00000009ff09723e */ /* 0x000fe200024050ff */
[-C--:B------:R-:W-:Y:S01]  /*7e50*/  FMUL R103, R103, R154.reuse ;  /* 0x0000009a67677220 */ /* 0x080fe20000400000 */
[----:B------:R-:W-:Y:S01]  /*7e60*/  ISETP.GT.AND P0, PT, R0, 0x8, P0 ;  /* 0x000000080000780c */ /* 0x000fe20000704270 */
[-C--:B-1----:R-:W-:Y:S01]  /*7e70*/  FMUL R13, R56, R154.reuse ;  /* 0x0000009a380d7220 */ /* 0x082fe20000400000 */
[----:B------:R-:W-:Y:S01]  /*7e80*/  F2FP.TF32.F32.PACK_B R55, R55 ;  /* 0x00000037ff37723e */ /* 0x000fe200024050ff */
        /* <DEDUP_REMOVED lines=16> */
[----:B------:R-:W-:Y:S01]  /*7f90*/  ISETP.GT.AND P1, PT, R0, 0x8, P1 ;  /* 0x000000080000780c */ /* 0x000fe20000f24270 */
[-C--:B------:R-:W-:Y:S01]  /*7fa0*/  FMUL R113, R113, R154.reuse ;  /* 0x0000009a71717220 */ /* 0x080fe20000400000 */
[----:B------:R-:W-:Y:S01]  /*7fb0*/  F2FP.TF32.F32.PACK_B R9, R9 ;  /* 0x00000009ff09723e */ /* 0x000fe200024050ff */
[-C--:B------:R-:W-:Y:S01]  /*7fc0*/  FMUL R115, R115, R154.reuse ;  /* 0x0000009a73737220 */ /* 0x080fe20000400000 */
[-C--:B-1----:R-:W-:Y:S01]  /*7fd0*/  FMUL R11, R60, R154.reuse ;  /* 0x0000009a3c0b7220 */ /* 0x082fe20000400000 */
[----:B------:R-:W-:Y:S01]  /*7fe0*/  F2FP.TF32.F32.PACK_B R59, R59 ;  /* 0x0000003bff3b723e */ /* 0x000fe200024050ff */
[-C--:B------:R-:W-:Y:S01]  /*7ff0*/  FMUL R117, R117, R154.reuse ;  /* 0x0000009a75757220 */ /* 0x080fe20000400000 */
        /* <DEDUP_REMOVED lines=58> */
[----:B0-----:R-:W-:Y:S01]  /*83a0*/  FMUL R9, R66, R154 ;  /* 0x0000009a42097220 */ /* 0x001fe20000400000 */
[----:B------:R-:W-:Y:S01]  /*83b0*/  @P3 STG.E desc[UR36][R4.64+0x144], R65 ;  /* 0x0001444104003986 */ /* 0x000fe2000c101924 */
[----:B------:R-:W-:-:S02]  /*83c0*/  ISETP.GT.AND P3, PT, R0, RZ, P2 ;  /* 0x000000ff0000720c */ /* 0x000fc40001764270 */
[----:B------:R-:W-:Y:S02]  /*83d0*/  ISETP.GT.AND P0, PT, R0, 0x8, P0 ;  /* 0x000000080000780c */ /* 0x000fe40000704270 */
[----:B------:R-:W-:Y:S01]  /*83e0*/  F2FP.TF32.F32.PACK_B R9, R9 ;  /* 0x00000009ff09723e */ /* 0x000fe200024050ff */
[----:B-1----:R-:W-:Y:S01]  /*83f0*/  FMUL R13, R72, R154 ;  /* 0x0000009a480d7220 */ /* 0x002fe20000400000 */
[----:B------:R-:W-:-:S03]  /*8400*/  F2FP.TF32.F32.PACK_B R71, R71 ;  /* 0x00000047ff47723e */ /* 0x000fc600024050ff */
[----:B------:R0:W-:Y:S01]  /*8410*/  @P1 STG.E desc[UR36][R6.64+0x140], R9 ;  /* 0x0001400906001986 */ /* 0x0001e2000c101924 */
[C---:B------:R-:W-:Y:S02]  /*8420*/  ISETP.GT.AND P1, PT, R3.reuse, 0x60, PT ;  /* 0x000000600300780c */ /* 0x040fe40003f24270 */
[----:B------:R-:W-:Y:S01]  /*8430*/  F2FP.TF32.F32.PACK_B R13, R13 ;  /* 0x0000000dff0d723e */ /* 0x000fe200024050ff */
[----:B------:R-:W-:Y:S01]  /*8440*/  @P4 STG.E desc[UR36][R6.64+0x144], R67 ;  /* 0x0001444306004986 */ /* 0x000fe2000c101924 */
[C---:B------:R-:W-:Y:S02]  /*8450*/  ISETP.GT.AND P4, PT, R0.reuse, 0x8, P2 ;  /* 0x000000080000780c */ /* 0x040fe40001784270 */
[----:B------:R-:W-:Y:S01]  /*8460*/  ISETP.GT.AND P2, PT, R3, 0x61, PT ;  /* 0x000000610300780c */ /* 0x000fe20003f44270 */
[----:B------:R1:W-:Y:S01]  /*8470*/  @P5 STG.E desc[UR36][R4.64+0x160], R11 ;  /* 0x0001600b04005986 */ /* 0x0003e2000c101924 */
[----:B------:R-:W-:Y:S02]  /*8480*/  ISETP.GT.AND P5, PT, R0, RZ, P1 ;  /* 0x000000ff0000720c */ /* 0x000fe40000fa4270 */
        /* <DEDUP_REMOVED lines=257> */
[----:B------:R-:W-:Y:S01]  /*94a0*/  @P3 STG.E desc[UR36][R4.64+0x364], R133 ;  /* 0x0003648504003986 */ /* 0x000fe2000c101924 */
[----:B0-----:R-:W-:Y:S01]  /*94b0*/  FMUL R9, R134, R154 ;  /* 0x0000009a86097220 */ /* 0x001fe20000400000 */
[----:B------:R-:W-:-:S02]  /*94c0*/  ISETP.GT.AND P3, PT, R0, RZ, P2 ;  /* 0x000000ff0000720c */ /* 0x000fc40001764270 */
[----:B------:R-:W-:Y:S02]  /*94d0*/  ISETP.GT.AND P1, PT, R0, 0x8, P1 ;  /* 0x000000080000780c */ /* 0x000fe40000f24270 */
[----:B------:R-:W-:Y:S01]  /*94e0*/  F2FP.TF32.F32.PACK_B R9, R9 ;  /* 0x00000009ff09723e */ /* 0x000fe200024050ff */
[----:B-1----:R-:W-:Y:S01]  /*94f0*/  FMUL R11, R140, R154 ;  /* 0x0000009a8c0b7220 */ /* 0x002fe20000400000 */
[----:B------:R-:W-:-:S03]  /*9500*/  F2FP.TF32.F32.PACK_B R139, R139 ;  /* 0x0000008bff8b723e */ /* 0x000fc600024050ff */
[----:B------:R0:W-:Y:S01]  /*9510*/  @P0 STG.E desc[UR36][R6.64+0x360], R9 ;  /* 0x0003600906000986 */ /* 0x0001e2000c101924 */
[----:B------:R-:W-:Y:S02]  /*9520*/  F2FP.TF32.F32.PACK_B R141, R141 ;  /* 0x0000008dff8d723e */ /* 0x000fe400024050ff */
[----:B------:R-:W-:Y:S01]  /*9530*/  F2FP.TF32.F32.PACK_B R11, R11 ;  /* 0x0000000bff0b723e */ /* 0x000fe200024050ff */
[----:B------:R-:W-:Y:S01]  /*9540*/  @P4 STG.E desc[UR36][R6.64+0x364], R135 ;  /* 0x0003648706004986 */ /* 0x000fe2000c101924 */
[C---:B------:R-:W-:Y:S02]  /*9550*/  ISETP.GT.AND P4, PT, R3.reuse, 0xe8, PT ;  /* 0x000000e80300780c */ /* 0x040fe40003f84270 */
[----:B------:R-:W-:Y:S01]  /*9560*/  F2FP.TF32.F32.PACK_B R143, R143 ;  /* 0x0000008fff8f723e */ /* 0x000fe200024050ff */
[----:B------:R1:W-:Y:S01]  /*9570*/  @P5 STG.E desc[UR36][R4.64+0x380], R13 ;  /* 0x0003800d04005986 */ /* 0x0003e2000c101924 */
[----:B------:R-:W-:Y:S02]  /*9580*/  ISETP.GT.AND P5, PT, R3, 0xe9, PT ;  /* 0x000000e90300780c */ /* 0x000fe40003fa4270 */
[----:B------:R-:W-:Y:S01]  /*9590*/  F2FP.TF32.F32.PACK_B R145, R145 ;  /* 0x00000091ff91723e */ /* 0x000fe200024050ff */
[----:B------:R-:W-:Y:S01]  /*95a0*/  @P3 STG.E desc[UR36][R4.64+0x384], R137 ;  /* 0x0003848904003986 */ /* 0x000fe2000c101924 */
[----:B------:R-:W-:Y:S01]  /*95b0*/  ISETP.GT.AND P3, PT, R0, 0x8, P2 ;  /* 0x000000080000780c */ /* 0x000fe20001764270 */
[----:B0-----:R-:W-:Y:S01]  /*95c0*/  FMUL R9, R138, R154 ;  /* 0x0000009a8a097220 */ /* 0x001fe20000400000 */
[----:B------:R-:W-:-:S02]  /*95d0*/  ISETP.GT.AND P2, PT, R0, RZ, P4 ;  /* 0x000000ff0000720c */ /* 0x000fc40002744270 */
[C---:B------:R-:W-:Y:S02]  /*95e0*/  ISETP.GT.AND P0, PT, R0.reuse, RZ, P5 ;  /* 0x000000ff0000720c */ /* 0x040fe40002f04270 */
[----:B------:R-:W-:Y:S01]  /*95f0*/  ISETP.GT.AND P4, PT, R0, 0x8, P4 ;  /* 0x000000080000780c */ /* 0x000fe20002784270 */
[----:B-1----:R-:W-:Y:S01]  /*9600*/  FMUL R13, R142, R154 ;  /* 0x0000009a8e0d7220 */ /* 0x002fe20000400000 */
[----:B------:R-:W-:Y:S02]  /*9610*/  ISETP.GT.AND P5, PT, R0, 0x8, P5 ;  /* 0x000000080000780c */ /* 0x000fe40002fa4270 */
[----:B------:R-:W-:Y:S02]  /*9620*/  F2FP.TF32.F32.PACK_B R9, R9 ;  /* 0x00000009ff09723e */ /* 0x000fe400024050ff */
[----:B------:R-:W-:Y:S02]  /*9630*/  F2FP.TF32.F32.PACK_B R13, R13 ;  /* 0x0000000dff0d723e */ /* 0x000fe400024050ff */
[----:B------:R-:W-:Y:S01]  /*9640*/  F2FP.TF32.F32.PACK_B R147, R147 ;  /* 0x00000093ff93723e */ /* 0x000fe200024050ff */
[----:B------:R0:W-:Y:S01]  /*9650*/  @P1 STG.E desc[UR36][R6.64+0x380], R9 ;  /* 0x0003800906001986 */ /* 0x0001e2000c101924 */
[----:B------:R-:W-:-:S02]  /*9660*/  ISETP.GT.AND P1, PT, R3, 0xf8, PT ;  /* 0x000000f80300780c */ /* 0x000fc40003f24270 */
[----:B------:R-:W-:Y:S01]  /*9670*/  F2FP.TF32.F32.PACK_B R149, R149 ;  /* 0x00000095ff95723e */ /* 0x000fe200024050ff */
[----:B------:R-:W-:Y:S01]  /*9680*/  @P3 STG.E desc[UR36][R6.64+0x384], R139 ;  /* 0x0003848b06003986 */ /* 0x000fe2000c101924 */
[C---:B------:R-:W-:Y:S02]  /*9690*/  ISETP.GT.AND P3, PT, R3.reuse, 0xf0, PT ;  /* 0x000000f00300780c */ /* 0x040fe40003f64270 */
[----:B------:R-:W-:Y:S01]  /*96a0*/  F2FP.TF32.F32.PACK_B R151, R151 ;  /* 0x00000097ff97723e */ /* 0x000fe200024050ff */
[----:B------:R1:W-:Y:S01]  /*96b0*/  @P2 STG.E desc[UR36][R4.64+0x3a0], R11 ;  /* 0x0003a00b04002986 */ /* 0x0003e2000c101924 */
[----:B------:R-:W-:-:S03]  /*96c0*/  ISETP.GT.AND P2, PT, R3, 0xf1, PT ;  /* 0x000000f10300780c */ /* 0x000fc60003f44270 */
[----:B------:R-:W-:Y:S01]  /*96d0*/  @P0 STG.E desc[UR36][R4.64+0x3a4], R141 ;  /* 0x0003a48d04000986 */ /* 0x000fe2000c101924 */
[----:B------:R-:W-:Y:S01]  /*96e0*/  ISETP.GT.AND P0, PT, R3, 0xf9, PT ;  /* 0x000000f90300780c */ /* 0x000fe20003f04270 */
[-C--:B------:R-:W-:Y:S01]  /*96f0*/  FMUL R3, R144, R154.reuse ;  /* 0x0000009a90037220 */ /* 0x080fe20000400000 */
[-C--:B0-----:R-:W-:Y:S01]  /*9700*/  FMUL R9, R146, R154.reuse ;  /* 0x0000009a92097220 */ /* 0x081fe20000400000 */
[----:B------:R0:W-:Y:S01]  /*9710*/  @P4 STG.E desc[UR36][R6.64+0x3a0], R13 ;  /* 0x0003a00d06004986 */ /* 0x0001e2000c101924 */
[C---:B------:R-:W-:Y:S02]  /*9720*/  ISETP.GT.AND P4, PT, R0.reuse, RZ, P2 ;  /* 0x000000ff0000720c */ /* 0x040fe40001784270 */
[----:B------:R-:W-:Y:S01]  /*9730*/  F2FP.TF32.F32.PACK_B R3, R3 ;  /* 0x00000003ff03723e */ /* 0x000fe200024050ff */
[----:B------:R-:W-:Y:S01]  /*9740*/  @P5 STG.E desc[UR36][R6.64+0x3a4], R143 ;  /* 0x0003a48f06005986 */ /* 0x000fe2000c101924 */
[----:B------:R-:W-:Y:S01]  /*9750*/  ISETP.GT.AND P5, PT, R0, RZ, P3 ;  /* 0x000000ff0000720c */ /* 0x000fe20001fa4270 */
[----:B-1----:R-:W-:Y:S01]  /*9760*/  FMUL R11, R148, R154 ;  /* 0x0000009a940b7220 */ /* 0x002fe20000400000 */
[----:B------:R-:W-:-:S02]  /*9770*/  ISETP.GT.AND P3, PT, R0, 0x8, P3 ;  /* 0x000000080000780c */ /* 0x000fc40001f64270 */
[----:B------:R-:W-:Y:S02]  /*9780*/  ISETP.GT.AND P2, PT, R0, 0x8, P2 ;  /* 0x000000080000780c */ /* 0x000fe40001744270 */
[----:B------:R-:W-:Y:S01]  /*9790*/  F2FP.TF32.F32.PACK_B R9, R9 ;  /* 0x00000009ff09723e */ /* 0x000fe200024050ff */
[----:B0-----:R-:W-:Y:S01]  /*97a0*/  FMUL R13, R150, R154 ;  /* 0x0000009a960d7220 */ /* 0x001fe20000400000 */
[----:B------:R-:W-:-:S04]  /*97b0*/  F2FP.TF32.F32.PACK_B R11, R11 ;  /* 0x0000000bff0b723e */ /* 0x000fc800024050ff */
[----:B------:R-:W-:Y:S01]  /*97c0*/  F2FP.TF32.F32.PACK_B R13, R13 ;  /* 0x0000000dff0d723e */ /* 0x000fe200024050ff */
[----:B------:R-:W-:Y:S01]  /*97d0*/  @P5 STG.E desc[UR36][R4.64+0x3c0], R3 ;  /* 0x0003c00304005986 */ /* 0x000fe2000c101924 */
[C---:B------:R-:W-:Y:S02]  /*97e0*/  ISETP.GT.AND P5, PT, R0.reuse, RZ, P1 ;  /* 0x000000ff0000720c */ /* 0x040fe40000fa4270 */
[C---:B------:R-:W-:Y:S01]  /*97f0*/  ISETP.GT.AND P1, PT, R0.reuse, 0x8, P1 ;  /* 0x000000080000780c */ /* 0x040fe20000f24270 */
[----:B------:R-:W-:Y:S01]  /*9800*/  @P4 STG.E desc[UR36][R4.64+0x3c4], R145 ;  /* 0x0003c49104004986 */ /* 0x000fe2000c101924 */
[C---:B------:R-:W-:Y:S02]  /*9810*/  ISETP.GT.AND P4, PT, R0.reuse, RZ, P0 ;  /* 0x000000ff0000720c */ /* 0x040fe40000784270 */
[----:B------:R-:W-:Y:S01]  /*9820*/  ISETP.GT.AND P0, PT, R0, 0x8, P0 ;  /* 0x000000080000780c */ /* 0x000fe20000704270 */
[----:B------:R-:W-:Y:S04]  /*9830*/  @P3 STG.E desc[UR36][R6.64+0x3c0], R9 ;  /* 0x0003c00906003986 */ /* 0x000fe8000c101924 */
[----:B------:R-:W-:Y:S04]  /*9840*/  @P2 STG.E desc[UR36][R6.64+0x3c4], R147 ;  /* 0x0003c49306002986 */ /* 0x000fe8000c101924 */
[----:B------:R-:W-:Y:S04]  /*9850*/  @P5 STG.E desc[UR36][R4.64+0x3e0], R11 ;  /* 0x0003e00b04005986 */ /* 0x000fe8000c101924 */
[----:B------:R0:W-:Y:S02]  /*9860*/  @P4 STG.E desc[UR36][R4.64+0x3e4], R149 ;  /* 0x0003e49504004986 */ /* 0x0001e4000c101924 */
[----:B0-----:R-:W-:-:S02]  /*9870*/  @P1 IMAD.MOV.U32 R4, RZ, RZ, R6 ;  /* 0x000000ffff041224 */ /* 0x001fc400078e0006 */
[----:B------:R-:W-:-:S05]  /*9880*/  @P1 IMAD.MOV.U32 R5, RZ, RZ, R7 ;  /* 0x000000ffff051224 */ /* 0x000fca00078e0007 */
[----:B------:R0:W-:Y:S04]  /*9890*/  @P1 STG.E desc[UR36][R4.64+0x3e0], R13 ;  /* 0x0003e00d04001986 */ /* 0x0001e8000c101924 */
[----:B------:R0:W-:Y:S02]  /*98a0*/  @P0 STG.E desc[UR36][R6.64+0x3e4], R151 ;  /* 0x0003e49706000986 */ /* 0x0001e4000c101924 */
.L_x_282:
[----:B------:R-:W-:Y:S05]  /*98b0*/  BSYNC B0 ;  /* 0x0000000000007941 */ /* 0x000fea0003800000 */
.L_x_28:
[----:B------:R-:W-:Y:S01]  /*98c0*/  ULDC UR4, c[0x0][0xc] ;  /* 0x0000030000047ab9 */ /* 0x000fe20000000800 */
[----:B------:R-:W-:Y:S01]  /*98d0*/  ULDC UR5, c[0x0][0x10] ;  /* 0x0000040000057ab9 */ /* 0x000fe20000000800 */
[----:B0-----:R-:W0:Y:S01]  /*98e0*/  LDC R3, c[0x0][0x14] ;  /* 0x00000500ff037b82 */ /* 0x001e220000000800 */
[----:B------:R-:W-:Y:S01]  /*98f0*/  UIMAD.WIDE.U32 UR4, UR4, UR5, URZ ;  /* 0x00000005040472a5 */ /* 0x000fe2000f8e003f */
[----:B------:R-:W-:Y:S01]  /*9900*/  PRMT R0, RZ, 0x7610, R0 ;  /* 0x00007610ff007816 */ /* 0x000fe20000000000 */
[----:B-----5:R-:W-:Y:S02]  /*9910*/  IMAD.MOV.U32 R152, RZ, RZ, -0x1 ;  /* 0xffffffffff987424 */ /* 0x020fe400078e00ff */
[----:B------:R-:W-:Y:S02]  /*9920*/  IMAD.MOV.U32 R23, RZ, RZ, -0x1 ;  /* 0xffffffffff177424 */ /* 0x000fe400078e00ff */
[----:B0-----:R-:W-:-:S04]  /*9930*/  IMAD.WIDE.U32 R16, R3, UR4, R16 ;  /* 0x0000000403107c25 */ /* 0x001fc8000f8e0010 */
[----:B------:R-:W-:Y:S01]  /*9940*/  IMAD R3, R3, UR5, RZ ;  /* 0x0000000503037c24 */ /* 0x000fe2000f8e02ff */
[----:B------:R-:W-:Y:S02]  /*9950*/  ULDC.64 UR4, c[0x0][0x650] ;  /* 0x0001940000047ab9 */ /* 0x000fe40000000a00 */
[----:B------:R-:W-:Y:S01]  /*9960*/  ISETP.GE.U32.AND P0, PT, R16, UR4, PT ;  /* 0x0000000410007c0c */ /* 0x000fe2000bf06070 */
[----:B------:R-:W-:-:S05]  /*9970*/  IMAD.IADD R17, R17, 0x1, R3 ;  /* 0x0000000111117824 */ /* 0x000fca00078e0203 */
[----:B------:R-:W-:-:S13]  /*9980*/  ISETP.GE.U32.AND.EX P0, PT, R17, UR5, PT, P0 ;  /* 0x0000000511007c0c */ /* 0x000fda000bf06100 */
[----:B------:R-:W-:Y:S05]  /*9990*/  @P0 BRA `(.L_x_283) ;  /* 0x0000000400640947 */ /* 0x000fea0003800000 */
[----:B------:R-:W0:Y:S01]  /*99a0*/  S2R R12, SR_CTAID.X ;  /* 0x00000000000c7919 */ /* 0x000e220000002500 */
[----:B----4-:R-:W4:Y:S01]  /*99b0*/  LDC.64 R10, c[0x0][0x628] ;  /* 0x00018a00ff0a7b82 */ /* 0x010f220000000a00 */
[----:B------:R-:W-:Y:S01]  /*99c0*/  ULDC UR4, c[0x0][0x150] ;  /* 0x0000540000047ab9 */ /* 0x000fe20000000800 */
[----:B-123--:R-:W-:Y:S01]  /*99d0*/  IMAD.MOV.U32 R8, RZ, RZ, R16 ;  /* 0x000000ffff087224 */ /* 0x00efe200078e0010 */
[----:B------:R-:W1:Y:S01]  /*99e0*/  S2R R24, SR_CTAID.Y ;  /* 0x0000000000187919 */ /* 0x000e620000002600 */
[----:B------:R-:W-:-:S04]  /*99f0*/  IMAD.MOV.U32 R9, RZ, RZ, R17 ;  /* 0x000000ffff097224 */ /* 0x000fc800078e0011 */
[----:B------:R-:W2:Y:S08]  /*9a00*/  LDC R21, c[0x0][0x144] ;  /* 0x00005100ff157b82 */ /* 0x000eb00000000800 */
[----:B------:R-:W3:Y:S08]  /*9a10*/  LDC R0, c[0x0][0x630] ;  /* 0x00018c00ff007b82 */ /* 0x000ef00000000800 */
[----:B------:R-:W1:Y:S01]  /*9a20*/  LDC.64 R14, c[0x0][0x620] ;  /* 0x00018800ff0e7b82 */ /* 0x000e620000000a00 */
[----:B----4-:R-:W-:-:S04]  /*9a30*/  ISETP.NE.U32.AND P0, PT, R10, RZ, PT ;  /* 0x000000ff0a00720c */ /* 0x010fc80003f05070 */
[----:B------:R-:W-:Y:S02]  /*9a40*/  ISETP.NE.AND.EX P0, PT, R11, RZ, PT, P0 ;  /* 0x000000ff0b00720c */ /* 0x000fe40003f05300 */
[----:B0-----:R-:W-:-:S05]  /*9a50*/  I2FP.F32.U32 R3, R12 ;  /* 0x0000000c00037245 */ /* 0x001fca0000201000 */
[----:B------:R-:W-:-:S04]  /*9a60*/  FMUL R3, R3, UR4 ;  /* 0x0000000403037c20 */ /* 0x000fc80008400000 */
[----:B------:R0:W4:Y:S02]  /*9a70*/  F2I.U32.TRUNC.NTZ R20, R3 ;  /* 0x0000000300147305 */ /* 0x000124000020f000 */
[----:B--23--:R-:W-:Y:S05]  /*9a80*/  @!P0 BRA `(.L_x_284) ;  /* 0x0000000000288947 */ /* 0x00cfea0003800000 */
[----:B0-----:R-:W0:Y:S02]  /*9a90*/  LDC R3, c[0x0][0x634] ;  /* 0x00018d00ff037b82 */ /* 0x001e240000000800 */
        /* <DEDUP_REMOVED lines=9> */
.L_x_284:
[----:B------:R-:W2:Y:S01]  /*9b30*/  LDC.64 R30, c[0x0][0x640] ;  /* 0x00019000ff1e7b82 */ /* 0x000ea20000000a00 */
[-CC-:B------:R-:W-:Y:S01]  /*9b40*/  SHF.R.U64 R23, R8, R0.reuse, R9.reuse ;  /* 0x0000000008177219 */ /* 0x180fe20000001209 */
[----:B----4-:R-:W-:Y:S01]  /*9b50*/  IMAD.MOV R20, RZ, RZ, -R20 ;  /* 0x000000ffff147224 */ /* 0x010fe200078e0a14 */
[----:B------:R-:W-:Y:S01]  /*9b60*/  SHF.R.U32.HI R0, RZ, R0, R9 ;  /* 0x00000000ff007219 */ /* 0x000fe20000011609 */
[----:B------:R-:W-:Y:S01]  /*9b70*/  ULDC UR4, c[0x0][0x154] ;  /* 0x0000550000047ab9 */ /* 0x000fe20000000800 */
[----:B0-----:R-:W-:Y:S01]  /*9b80*/  IADD3 R3, P0, RZ, -R23, RZ ;  /* 0x80000017ff037210 */ /* 0x001fe20007f1e0ff */
[----:B------:R-:W-:Y:S02]  /*9b90*/  IMAD R26, R21, R20, R12 ;  /* 0x00000014151a7224 */ /* 0x000fe400078e020c */
[----:B------:R-:W0:Y:S01]  /*9ba0*/  LDC R6, c[0x0][0x618] ;  /* 0x00018600ff067b82 */ /* 0x000e220000000800 */
[----:B------:R-:W-:Y:S02]  /*9bb0*/  IMAD.MOV.U32 R7, RZ, RZ, 0x1 ;  /* 0x00000001ff077424 */ /* 0x000fe400078e00ff */
[----:B------:R-:W-:-:S04]  /*9bc0*/  IMAD.X R5, RZ, RZ, ~R0, P0 ;  /* 0x000000ffff057224 */ /* 0x000fc800000e0e00 */
[-C--:B-1----:R-:W-:Y:S01]  /*9bd0*/  IMAD R0, R5, R14.reuse, RZ ;  /* 0x0000000e05007224 */ /* 0x082fe200078e02ff */
[----:B------:R-:W1:Y:S01]  /*9be0*/  LDC R8, c[0x0][0x608] ;  /* 0x00018200ff087b82 */ /* 0x000e620000000800 */
[----:B------:R-:W-:-:S04]  /*9bf0*/  IMAD.WIDE.U32 R4, R3, R14, R16 ;  /* 0x0000000e03047225 */ /* 0x000fc800078e0010 */
[----:B------:R-:W-:Y:S01]  /*9c00*/  IMAD R3, R3, R15, R0 ;  /* 0x0000000f03037224 */ /* 0x000fe200078e0200 */
[----:B------:R-:W-:Y:S02]  /*9c10*/  I2FP.F32.U32 R0, R24 ;  /* 0x0000001800007245 */ /* 0x000fe40000201000 */
[----:B------:R-:W3:Y:S01]  /*9c20*/  LDC R28, c[0x0][0x658] ;  /* 0x00019600ff1c7b82 */ /* 0x000ee20000000800 */
[----:B------:R-:W-:Y:S01]  /*9c30*/  IMAD.IADD R3, R5, 0x1, R3 ;  /* 0x0000000105037824 */ /* 0x000fe200078e0203 */
[----:B--2---:R-:W-:Y:S01]  /*9c40*/  ISETP.NE.U32.AND P0, PT, R30, RZ, PT ;  /* 0x000000ff1e00720c */ /* 0x004fe20003f05070 */
[----:B------:R-:W-:Y:S01]  /*9c50*/  FMUL R0, R0, UR4 ;  /* 0x0000000400007c20 */ /* 0x000fe20008400000 */
[----:B------:R-:W-:Y:S02]  /*9c60*/  IMAD.MOV.U32 R5, RZ, RZ, -0x1 ;  /* 0xffffffffff057424 */ /* 0x000fe400078e00ff */
[----:B------:R-:W-:Y:S01]  /*9c70*/  ISETP.NE.AND.EX P0, PT, R31, RZ, PT, P0 ;  /* 0x000000ff1f00720c */ /* 0x000fe20003f05300 */
[----:B------:R2:W4:Y:S01]  /*9c80*/  F2I.U32.TRUNC.NTZ R13, R0 ;  /* 0x00000000000d7305 */ /* 0x000522000020f000 */
[----:B------:R-:W2:Y:S01]  /*9c90*/  LDC R15, c[0x0][0x148] ;  /* 0x00005200ff0f7b82 */ /* 0x000ea20000000800 */
[----:B0-----:R-:W-:-:S02]  /*9ca0*/  SHF.R.U64 R12, R4, R6, R3 ;  /* 0x00000006040c7219 */ /* 0x001fc40000001203 */
[----:B------:R-:W-:-:S05]  /*9cb0*/  SHF.R.U32.HI R3, RZ, R6, R3 ;  /* 0x00000006ff037219 */ /* 0x000fca0000011603 */
[----:B------:R-:W0:Y:S01]  /*9cc0*/  LDC R20, c[0x0][0x600] ;  /* 0x00018000ff147b82 */ /* 0x000e220000000800 */
[-CC-:B-1----:R-:W-:Y:S02]  /*9cd0*/  SHF.R.U64 R10, R12, R8.reuse, R3.reuse ;  /* 0x000000080c0a7219 */ /* 0x182fe40000001203 */
[----:B------:R-:W-:-:S05]  /*9ce0*/  SHF.R.U32.HI R3, RZ, R8, R3 ;  /* 0x00000008ff037219 */ /* 0x000fca0000011603 */
[----:B------:R-:W1:Y:S01]  /*9cf0*/  LDC R21, c[0x0][0x648] ;  /* 0x00019200ff157b82 */ /* 0x000e620000000800 */
[-C--:B---3--:R-:W-:Y:S02]  /*9d00*/  SHF.L.U32 R4, R5, R28.reuse, RZ ;  /* 0x0000001c05047219 */ /* 0x088fe400000006ff */
[-CC-:B------:R-:W-:Y:S02]  /*9d10*/  SHF.R.U64 R14, R10, R28.reuse, R3.reuse ;  /* 0x0000001c0a0e7219 */ /* 0x180fe40000001203 */
[----:B------:R-:W-:Y:S02]  /*9d20*/  SHF.R.U32.HI R5, RZ, R28, R3 ;  /* 0x0000001cff057219 */ /* 0x000fe40000011603 */
[----:B------:R-:W-:Y:S01]  /*9d30*/  LOP3.LUT R153, RZ, R4, RZ, 0x33, !PT ;  /* 0x00000004ff997212 */ /* 0x000fe200078e33ff */
[----:B------:R-:W3:Y:S01]  /*9d40*/  LDC R25, c[0x0][0x638] ;  /* 0x00018e00ff197b82 */ /* 0x000ee20000000800 */
[----:B------:R-:W-:Y:S01]  /*9d50*/  SHF.L.U32 R28, R7, R28, RZ ;  /* 0x0000001c071c7219 */ /* 0x000fe200000006ff */
[----:B------:R-:W-:-:S06]  /*9d60*/  IMAD.MOV.U32 R4, RZ, RZ, R14 ;  /* 0x000000ffff047224 */ /* 0x000fcc00078e000e */
[----:B------:R-:W0:Y:S01]  /*9d70*/  LDC R27, c[0x0][0x610] ;  /* 0x00018400ff1b7b82 */ /* 0x000e220000000800 */
[----:B----4-:R-:W-:Y:S05]  /*9d80*/  @!P0 BRA `(.L_x_285) ;  /* 0x0000000000288947 */ /* 0x010fea0003800000 */
[----:B------:R-:W4:Y:S02]  /*9d90*/  LDC R3, c[0x0][0x64c] ;  /* 0x00019300ff037b82 */ /* 0x000f240000000800 */
[----:B----4-:R-:W-:-:S05]  /*9da0*/  IADD3 R3, P0, R14, R3, RZ ;  /* 0x000000030e037210 */ /* 0x010fca0007f1e0ff */
        /* <DEDUP_REMOVED lines=8> */
.L_x_285:
[----:B------:R-:W-:Y:S01]  /*9e30*/  ISETP.NE.AND P0, PT, R2, 0x1, PT ;  /* 0x000000010200780c */ /* 0x000fe20003f05270 */
[----:B------:R-:W-:Y:S01]  /*9e40*/  IMAD.MOV R13, RZ, RZ, -R13 ;  /* 0x000000ffff0d7224 */ /* 0x000fe200078e0a0d */
[----:B-12---:R-:W-:Y:S01]  /*9e50*/  SHF.R.U64 R0, R4, R21, R5 ;  /* 0x0000001504007219 */ /* 0x006fe20000001205 */
[----:B0-----:R-:W-:Y:S01]  /*9e60*/  VIADD R5, R20, 0xffffffff ;  /* 0xffffffff14057836 */ /* 0x001fe20000000000 */
[----:B------:R-:W-:-:S03]  /*9e70*/  LOP3.LUT R153, R10, R153, RZ, 0xc0, !PT ;  /* 0x000000990a997212 */ /* 0x000fc600078ec0ff */
[----:B------:R-:W-:Y:S01]  /*9e80*/  IMAD.MOV R3, RZ, RZ, -R0 ;  /* 0x000000ffff037224 */ /* 0x000fe200078e0a00 */
[----:B------:R-:W-:Y:S01]  /*9e90*/  LOP3.LUT R5, R12, R5, RZ, 0xc0, !PT ;  /* 0x000000050c057212 */ /* 0x000fe200078ec0ff */
[----:B------:R-:W-:Y:S02]  /*9ea0*/  IMAD R153, R28, R0, R153 ;  /* 0x000000001c997224 */ /* 0x000fe400078e0299 */
[----:B---3--:R-:W-:Y:S02]  /*9eb0*/  IMAD R0, R3, R25, R14 ;  /* 0x0000001903007224 */ /* 0x008fe400078e020e */
[----:B------:R-:W-:Y:S02]  /*9ec0*/  @P0 IMAD R26, R15, R13, R24 ;  /* 0x0000000d0f1a0224 */ /* 0x000fe400078e0218 */
[----:B------:R-:W-:Y:S02]  /*9ed0*/  IMAD R4, R0, R20, R5 ;  /* 0x0000001400047224 */ /* 0x000fe400078e0205 */
[----:B------:R-:W-:-:S02]  /*9ee0*/  IMAD R153, R153, R27, R26 ;  /* 0x0000001b99997224 */ /* 0x000fc400078e021a */
[----:B------:R-:W-:-:S03]  /*9ef0*/  IMAD.MOV.U32 R3, RZ, RZ, 0x1 ;  /* 0x00000001ff037424 */ /* 0x000fc600078e00ff */
[----:B------:R-:W-:Y:S02]  /*9f00*/  SEL R152, R4, R153, !P0 ;  /* 0x0000009904987207 */ /* 0x000fe40004000000 */
[----:B------:R-:W-:Y:S02]  /*9f10*/  PRMT R0, R3, 0x7610, R0 ;  /* 0x0000761003007816 */ /* 0x000fe40000000000 */
[----:B------:R-:W-:-:S07]  /*9f20*/  SEL R153, R153, R4, !P0 ;  /* 0x0000000499997207 */ /* 0x000fce0004000000 */
.L_x_283:
[----:B------:R-:W-:-:S13]  /*9f30*/  LOP3.LUT P0, RZ, R0, 0xff, RZ, 0xc0, !PT ;  /* 0x000000ff00ff7812 */ /* 0x000fda000780c0ff */
[----:B------:R-:W-:Y:S05]  /*9f40*/  @P0 BRA `(.L_x_286) ;  /* 0xffffff6c00f80947 */ /* 0x000fea000383ffff */
[----:B------:R-:W-:Y:S05]  /*9f50*/  EXIT ;  /* 0x000000000000794d */ /* 0x000fea0003800000 */
.L_x_3:
[----:B0-----:R-:W-:Y:S01]  /*9f60*/  ULDC.64 UR4, c[0x0][0x650] ;  /* 0x0001940000047ab9 */ /* 0x001fe20000000a00 */
        /* <DEDUP_REMOVED lines=25> */
.L_x_288:
[--C-:B------:R-:W-:Y:S01]  /*a100*/  SHF.R.U64 R12, R10, R14, R11.reuse ;  /* 0x0000000e0a0c7219 */ /* 0x100fe2000000120b */
[----:B------:R-:W0:Y:S01]  /*a110*/  LDC R22, c[0x0][0x618] ;  /* 0x00018600ff167b82 */ /* 0x000e220000000800 */
[----:B------:R-:W-:Y:S01]  /*a120*/  I2FP.F32.U32 R6, R4 ;  /* 0x0000000400067245 */ /* 0x000fe20000201000 */
[----:B------:R-:W-:Y:S01]  /*a130*/  ULDC UR4, c[0x0][0x150] ;  /* 0x0000540000047ab9 */ /* 0x000fe20000000800 */
[----:B------:R-:W-:Y:S02]  /*a140*/  SHF.R.U32.HI R5, RZ, R14, R11 ;  /* 0x0000000eff057219 */ /* 0x000fe4000001160b */
[----:B------:R-:W-:Y:S01]  /*a150*/  IADD3 R9, P0, RZ, -R12, RZ ;  /* 0x8000000cff097210 */ /* 0x000fe20007f1e0ff */
[----:B------:R-:W-:Y:S01]  /*a160*/  FMUL R11, R6, UR4 ;  /* 0x00000004060b7c20 */ /* 0x000fe20008400000 */
[----:B------:R-:W-:Y:S01]  /*a170*/  ULDC UR4, c[0x0][0x154] ;  /* 0x0000550000047ab9 */ /* 0x000fe20000000800 */
[----:B------:R-:W1:Y:S02]  /*a180*/  LDC.64 R24, c[0x0][0x640] ;  /* 0x00019000ff187b82 */ /* 0x000e640000000a00 */
[----:B------:R-:W-:-:S02]  /*a190*/  IMAD.X R5, RZ, RZ, ~R5, P0 ;  /* 0x000000ffff057224 */ /* 0x000fc400000e0e05 */
[----:B------:R-:W2:Y:S01]  /*a1a0*/  F2I.U32.TRUNC.NTZ R11, R11 ;  /* 0x0000000b000b7305 */ /* 0x000ea2000020f000 */
[----:B------:R-:W-:-:S03]  /*a1b0*/  IMAD.WIDE.U32 R6, R9, R20, R16 ;  /* 0x0000001409067225 */ /* 0x000fc600078e0010 */
[----:B------:R-:W3:Y:S01]  /*a1c0*/  LDC R13, c[0x0][0x144] ;  /* 0x00005100ff0d7b82 */ /* 0x000ee20000000800 */
[----:B------:R-:W-:-:S04]  /*a1d0*/  IMAD R8, R5, R20, RZ ;  /* 0x0000001405087224 */ /* 0x000fc800078e02ff */
[----:B------:R-:W-:Y:S02]  /*a1e0*/  IMAD R5, R9, R21, R8 ;  /* 0x0000001509057224 */ /* 0x000fe400078e0208 */
[----:B------:R-:W-:Y:S01]  /*a1f0*/  IMAD.MOV.U32 R8, RZ, RZ, -0x1 ;  /* 0xffffffffff087424 */ /* 0x000fe200078e00ff */
[----:B------:R-:W4:Y:S01]  /*a200*/  LDC R14, c[0x0][0x608] ;  /* 0x00018200ff0e7b82 */ /* 0x000f220000000800 */
[----:B------:R-:W-:Y:S01]  /*a210*/  IMAD.IADD R5, R7, 0x1, R5 ;  /* 0x0000000107057824 */ /* 0x000fe200078e0205 */
[----:B------:R-:W-:-:S04]  /*a220*/  I2FP.F32.U32 R7, R3 ;  /* 0x0000000300077245 */ /* 0x000fc80000201000 */
[-C--:B0-----:R-:W-:Y:S01]  /*a230*/  SHF.R.U64 R10, R6, R22.reuse, R5 ;  /* 0x00000016060a7219 */ /* 0x081fe20000001205 */
[----:B--2---:R-:W-:Y:S01]  /*a240*/  IMAD.MOV R6, RZ, RZ, -R11 ;  /* 0x000000ffff067224 */ /* 0x004fe200078e0a0b */
[----:B------:R-:W0:Y:S01]  /*a250*/  LDC R9, c[0x0][0x658] ;  /* 0x00019600ff097b82 */ /* 0x000e220000000800 */
[----:B-1----:R-:W-:Y:S01]  /*a260*/  ISETP.NE.U32.AND P0, PT, R24, RZ, PT ;  /* 0x000000ff1800720c */ /* 0x002fe20003f05070 */
[----:B------:R-:W-:Y:S01]  /*a270*/  FMUL R7, R7, UR4 ;  /* 0x0000000407077c20 */ /* 0x000fe20008400000 */
[----:B------:R-:W-:Y:S02]  /*a280*/  SHF.R.U32.HI R5, RZ, R22, R5 ;  /* 0x00000016ff057219 */ /* 0x000fe40000011605 */
[----:B------:R-:W-:-:S03]  /*a290*/  ISETP.NE.AND.EX P0, PT, R25, RZ, PT, P0 ;  /* 0x000000ff1900720c */ /* 0x000fc60003f05300 */
[----:B------:R-:W1:Y:S01]  /*a2a0*/  LDC R20, c[0x0][0x148] ;  /* 0x00005200ff147b82 */ /* 0x000e620000000800 */
[----:B---3--:R-:W-:Y:S02]  /*a2b0*/  IMAD R23, R13, R6, R4 ;  /* 0x000000060d177224 */ /* 0x008fe400078e0204 */
[----:B------:R-:W-:-:S05]  /*a2c0*/  IMAD.MOV.U32 R6, RZ, RZ, 0x1 ;  /* 0x00000001ff067424 */ /* 0x000fca00078e00ff */
[----:B------:R-:W2:Y:S01]  /*a2d0*/  LDC R21, c[0x0][0x600] ;  /* 0x00018000ff157b82 */ /* 0x000ea20000000800 */
[-CC-:B----4-:R-:W-:Y:S02]  /*a2e0*/  SHF.R.U64 R13, R10, R14.reuse, R5.reuse ;  /* 0x0000000e0a0d7219 */ /* 0x190fe40000001205 */
[----:B------:R-:W-:Y:S02]  /*a2f0*/  SHF.R.U32.HI R4, RZ, R14, R5 ;  /* 0x0000000eff047219 */ /* 0x000fe40000011605 */
[----:B------:R3:W4:Y:S03]  /*a300*/  F2I.U32.TRUNC.NTZ R14, R7 ;  /* 0x00000007000e7305 */ /* 0x000726000020f000 */
[----:B------:R-:W1:Y:S01]  /*a310*/  LDC R26, c[0x0][0x648] ;  /* 0x00019200ff1a7b82 */ /* 0x000e620000000800 */
[-C--:B0-----:R-:W-:Y:S02]  /*a320*/  SHF.R.U64 R15, R13, R9.reuse, R4 ;  /* 0x000000090d0f7219 */ /* 0x081fe40000001204 */
[----:B------:R-:W-:-:S02]  /*a330*/  SHF.L.U32 R8, R8, R9, RZ ;  /* 0x0000000908087219 */ /* 0x000fc400000006ff */
[-C--:B------:R-:W-:Y:S01]  /*a340*/  SHF.R.U32.HI R5, RZ, R9.reuse, R4 ;  /* 0x00000009ff057219 */ /* 0x080fe20000011604 */
[----:B------:R-:W-:Y:S01]  /*a350*/  IMAD.MOV.U32 R4, RZ, RZ, R15 ;  /* 0x000000ffff047224 */ /* 0x000fe200078e000f */
[----:B------:R-:W-:Y:S01]  /*a360*/  SHF.L.U32 R22, R6, R9, RZ ;  /* 0x0000000906167219 */ /* 0x000fe200000006ff */
[----:B------:R-:W0:Y:S01]  /*a370*/  LDC R27, c[0x0][0x638] ;  /* 0x00018e00ff1b7b82 */ /* 0x000e220000000800 */
[----:B------:R-:W-:-:S07]  /*a380*/  LOP3.LUT R28, RZ, R8, RZ, 0x33, !PT ;  /* 0x00000008ff1c7212 */ /* 0x000fce00078e33ff */
        /* <DEDUP_REMOVED lines=12> */
.L_x_289:
[----:B------:R-:W-:Y:S01]  /*a450*/  ISETP.NE.AND P0, PT, R2, 0x1, PT ;  /* 0x000000010200780c */ /* 0x000fe20003f05270 */
[----:B--2---:R-:W-:Y:S01]  /*a460*/  VIADD R7, R21, 0xffffffff ;  /* 0xffffffff15077836 */ /* 0x004fe20000000000 */
[----:B-1----:R-:W-:Y:S01]  /*a470*/  SHF.R.U64 R5, R4, R26, R5 ;  /* 0x0000001a04057219 */ /* 0x002fe20000001205 */
[----:B------:R-:W-:Y:S01]  /*a480*/  IMAD.MOV R14, RZ, RZ, -R14 ;  /* 0x000000ffff0e7224 */ /* 0x000fe200078e0a0e */
[----:B------:R-:W-:Y:S01]  /*a490*/  LOP3.LUT R4, R13, R28, RZ, 0xc0, !PT ;  /* 0x0000001c0d047212 */ /* 0x000fe200078ec0ff */
[----:B------:R-:W-:Y:S01]  /*a4a0*/  IMAD.MOV.U32 R8, RZ, RZ, R12 ;  /* 0x000000ffff087224 */ /* 0x000fe200078e000c */
[----:B------:R-:W-:Y:S01]  /*a4b0*/  LOP3.LUT R10, R10, R7, RZ, 0xc0, !PT ;  /* 0x000000070a0a7212 */ /* 0x000fe200078ec0ff */
[----:B------:R-:W-:Y:S02]  /*a4c0*/  IMAD.MOV R6, RZ, RZ, -R5 ;  /* 0x000000ffff067224 */ /* 0x000fe400078e0a05 */
[----:B------:R-:W-:-:S04]  /*a4d0*/  IMAD R4, R22, R5, R4 ;  /* 0x0000000516047224 */ /* 0x000fc800078e0204 */
[----:B------:R-:W-:Y:S02]  /*a4e0*/  @P0 IMAD R23, R20, R14, R3 ;  /* 0x0000000e14170224 */ /* 0x000fe400078e0203 */
[----:B0-----:R-:W-:Y:S02]  /*a4f0*/  IMAD R3, R6, R27, R15 ;  /* 0x0000001b06037224 */ /* 0x001fe400078e020f */
[----:B------:R-:W-:Y:S02]  /*a500*/  IMAD R7, R4, R29, R23 ;  /* 0x0000001d04077224 */ /* 0x000fe400078e0217 */
[----:B------:R-:W-:Y:S02]  /*a510*/  IMAD R4, R3, R21, R10 ;  /* 0x0000001503047224 */ /* 0x000fe400078e020a */
[----:B------:R-:W-:-:S03]  /*a520*/  IMAD.MOV.U32 R6, RZ, RZ, 0x1 ;  /* 0x00000001ff067424 */ /* 0x000fc600078e00ff */
[----:B------:R-:W-:Y:S02]  /*a530*/  SEL R9, R4, R7, !P0 ;  /* 0x0000000704097207 */ /* 0x000fe40004000000 */
[----:B------:R-:W-:-:S07]  /*a540*/  SEL R7, R7, R4, !P0 ;  /* 0x0000000407077207 */ /* 0x000fce0004000000 */
.L_x_287:
[----:B------:R-:W-:-:S08]  /*a550*/  NOP ;  /* 0x0000000000007918 */ /* 0x000fd00000000000 */
[----:B------:R-:W0:-:S00]  /*a560*/  USETMAXREG.DEALLOC.CTAPOOL 0x28 ;  /* 0x00000028000079c8 */ /* 0x000e0000080e0500 */
[----:B0-----:R-:W-:-:S13]  /*a570*/  ISETP.NE.AND P0, PT, R0, RZ, PT ;  /* 0x000000ff0000720c */ /* 0x001fda0003f05270 */
[----:B------:R-:W-:Y:S05]  /*a580*/  @P0 EXIT ;  /* 0x000000000000094d */ /* 0x000fea0003800000 */
[----:B------:R-:W-:Y:S01]  /*a590*/  LOP3.LUT P0, RZ, R6, 0xff, RZ, 0xc0, !PT ;  /* 0x000000ff06ff7812 */ /* 0x000fe2000780c0ff */
[----:B------:R-:W-:Y:S02]  /*a5a0*/  IMAD.MOV.U32 R3, RZ, RZ, 0x1 ;  /* 0x00000001ff037424 */ /* 0x000fe400078e00ff */
[----:B------:R-:W-:-:S10]  /*a5b0*/  IMAD.MOV.U32 R0, RZ, RZ, RZ ;  /* 0x000000ffff007224 */ /* 0x000fd400078e00ff */
[----:B------:R-:W-:Y:S05]  /*a5c0*/  @!P0 BRA `(.L_x_290) ;  /* 0x0000000c00348947 */ /* 0x000fea0003800000 */
[----:B------:R-:W0:Y:S01]  /*a5d0*/  LDC R0, c[0x0][0x28c] ;  /* 0x0000a300ff007b82 */ /* 0x000e220000000800 */
[----:B------:R-:W-:Y:S01]  /*a5e0*/  ULDC UR5, c[0x0][0x600] ;  /* 0x0001800000057ab9 */ /* 0x000fe20000000800 */
[----:B------:R-:W-:Y:S01]  /*a5f0*/  ULDC UR4, c[0x0][0xc] ;  /* 0x0000030000047ab9 */ /* 0x000fe20000000800 */
[----:B------:R-:W-:Y:S01]  /*a600*/  UIADD3 UR16, UR5, -0x1, URZ ;  /* 0xffffffff05107890 */ /* 0x000fe2000fffe03f */
[C---:B------:R-:W-:Y:S01]  /*a610*/  LOP3.LUT P2, RZ, R18.reuse, 0x7f, RZ, 0xc0, !PT ;  /* 0x0000007f12ff7812 */ /* 0x040fe2000784c0ff */
[----:B------:R-:W-:Y:S01]  /*a620*/  ULDC UR6, c[0x0][0x658] ;  /* 0x0001960000067ab9 */ /* 0x000fe20000000800 */
[----:B------:R-:W-:Y:S01]  /*a630*/  ULDC UR5, c[0x0][0x10] ;  /* 0x0000040000057ab9 */ /* 0x000fe20000000800 */
[----:B------:R-:W-:Y:S01]  /*a640*/  UMOV UR7, 0xffffffff ;  /* 0xffffffff00077882 */ /* 0x000fe20000000000 */
[----:B------:R-:W-:Y:S01]  /*a650*/  UMOV UR8, 0x1 ;  /* 0x0000000100087882 */ /* 0x000fe20000000000 */
[----:B------:R-:W-:Y:S01]  /*a660*/  UIMAD.WIDE.U32 UR4, UR4, UR5, URZ ;  /* 0x00000005040472a5 */ /* 0x000fe2000f8e003f */
[----:B------:R-:W-:Y:S01]  /*a670*/  LOP3.LUT P0, RZ, R18, 0x1f, RZ, 0xc0, !PT ;  /* 0x0000001f12ff7812 */ /* 0x000fe2000780c0ff */
[----:B------:R-:W-:Y:S01]  /*a680*/  USHF.L.U32 UR7, UR7, UR6, URZ ;  /* 0x0000000607077299 */ /* 0x000fe2000800063f */
[----:B------:R-:W-:Y:S01]  /*a690*/  BSSY B0, `(.L_x_290) ;  /* 0x00000c0000007945 */ /* 0x000fe20003800000 */
[----:B------:R-:W-:Y:S01]  /*a6a0*/  USHF.L.U32 UR18, UR8, UR6, URZ ;  /* 0x0000000608127299 */ /* 0x000fe2000800063f */
[----:B------:R-:W-:Y:S01]  /*a6b0*/  IMAD.MOV.U32 R11, RZ, RZ, 0x1 ;  /* 0x00000001ff0b7424 */ /* 0x000fe200078e00ff */
[----:B------:R-:W-:Y:S01]  /*a6c0*/  LOP3.LUT R18, R19, 0x2, RZ, 0xfc, !PT ;  /* 0x0000000213127812 */ /* 0x000fe200078efcff */
[----:B------:R-:W-:Y:S01]  /*a6d0*/  ULDC UR6, c[0x0][0x14] ;  /* 0x0000050000067ab9 */ /* 0x000fe20000000800 */
[----:B------:R-:W-:Y:S01]  /*a6e0*/  PLOP3.LUT P0, PT, P0, P2, PT, 0x8a, 0x0 ;  /* 0x000000000000781c */ /* 0x000fe20000705172 */
[----:B------:R-:W-:-:S02]  /*a6f0*/  UIMAD.WIDE.U32 UR20, UR4, UR6, URZ ;  /* 0x00000006041472a5 */ /* 0x000fc4000f8e003f */
[----:B------:R-:W-:Y:S02]  /*a700*/  UIMAD UR13, UR5, UR6, URZ ;  /* 0x00000006050d72a4 */ /* 0x000fe4000f8e023f */
[----:B------:R-:W-:Y:S01]  /*a710*/  ULOP3.LUT UR17, URZ, UR7, URZ, 0x33, !UPT ;  /* 0x000000073f117292 */ /* 0x000fe2000f8e333f */
[----:B0-----:R-:W-:Y:S01]  /*a720*/  VIADD R0, R0, 0x1f ;  /* 0x0000001f00007836 */ /* 0x001fe20000000000 */
[----:B------:R-:W-:Y:S01]  /*a730*/  UIADD3 UR13, UR21, UR13, URZ ;  /* 0x0000000d150d7290 */ /* 0x000fe2000fffe03f */
[----:B------:R-:W-:-:S03]  /*a740*/  ULDC.64 UR22, c[0x0][0x198] ;  /* 0x0000660000167ab9 */ /* 0x000fc60000000a00 */
[----:B------:R-:W-:-:S04]  /*a750*/  SHF.R.S32.HI R3, RZ, 0x1f, R0 ;  /* 0x0000001fff037819 */ /* 0x000fc80000011400 */
[----:B------:R-:W-:Y:S01]  /*a760*/  LEA.HI R3, R3, R0, RZ, 0x5 ;  /* 0x0000000003037211 */ /* 0x000fe200078f28ff */
[----:B------:R-:W-:-:S03]  /*a770*/  IMAD.MOV.U32 R0, RZ, RZ, RZ ;  /* 0x000000ffff007224 */ /* 0x000fc600078e00ff */
[----:B------:R-:W-:Y:S01]  /*a780*/  SHF.R.S32.HI R13, RZ, 0x5, R3 ;  /* 0x00000005ff0d7819 */ /* 0x000fe20000011403 */
[----:B------:R-:W-:-:S04]  /*a790*/  IMAD.MOV.U32 R3, RZ, RZ, 0x1 ;  /* 0x00000001ff037424 */ /* 0x000fc800078e00ff */
[----:B------:R-:W-:-:S07]  /*a7a0*/  VIADD R10, R13, 0x1 ;  /* 0x000000010d0a7836 */ /* 0x000fce0000000000 */
.L_x_302:
[----:B------:R-:W-:-:S03]  /*a7b0*/  UMOV UR4, 0xffffffff ;  /* 0xffffffff00047882 */ /* 0x000fc60000000000 */
[----:B------:R-:W-:Y:S05]  /*a7c0*/  BRA.DIV UR4, `(.L_x_291) ;  /* 0x0000000e04a07947 */ /* 0x000fea000b800000 */
[----:B------:R-:W-:-:S13]  /*a7d0*/  ELECT P6, URZ, PT ;  /* 0x00000000003f782f */ /* 0x000fda00038c0000 */
.L_x_313:
[----:B------:R-:W0:Y:S01]  /*a7e0*/  LDC R4, c[0x0][0x28c] ;  /* 0x0000a300ff047b82 */ /* 0x000e220000000800 */
[----:B------:R-:W-:Y:S01]  /*a7f0*/  BSSY B1, `(.L_x_292) ;  /* 0x0000037000017945 */ /* 0x000fe20003800000 */
[----:B0-----:R-:W-:-:S13]  /*a800*/  ISETP.LT.OR P6, PT, R4, 0x1, !P6 ;  /* 0x000000010400780c */ /* 0x001fda00077c1670 */
[----:B------:R-:W-:Y:S05]  /*a810*/  @P6 BRA `(.L_x_293) ;  /* 0x0000000000d06947 */ /* 0x000fea0003800000 */
[----:B------:R-:W-:Y:S02]  /*a820*/  IMAD.SHL.U32 R14, R9, 0x100, RZ ;  /* 0x00000100090e7824 */ /* 0x000fe400078e00ff */
[----:B------:R-:W-:Y:S02]  /*a830*/  IMAD.SHL.U32 R15, R7, 0x80, RZ ;  /* 0x00000080070f7824 */ /* 0x000fe400078e00ff */
[----:B------:R-:W-:Y:S02]  /*a840*/  IMAD.MOV.U32 R20, RZ, RZ, RZ ;  /* 0x000000ffff147224 */ /* 0x000fe400078e00ff */
[----:B------:R-:W-:Y:S02]  /*a850*/  IMAD.MOV.U32 R4, RZ, RZ, R10 ;  /* 0x000000ffff047224 */ /* 0x000fe400078e000a */
[----:B------:R-:W-:Y:S02]  /*a860*/  IMAD.MOV.U32 R5, RZ, RZ, R3 ;  /* 0x000000ffff057224 */ /* 0x000fe400078e0003 */
[----:B------:R-:W-:-:S07]  /*a870*/  IMAD.MOV.U32 R6, RZ, RZ, R0 ;  /* 0x000000ffff067224 */ /* 0x000fce00078e0000 */
.L_x_297:
[----:B------:R-:W0:Y:S01]  /*a880*/  S2R R12, SR_CgaCtaId ;  /* 0x00000000000c7919 */ /* 0x000e220000008800 */
[----:B------:R-:W-:Y:S01]  /*a890*/  MOV R7, 0x400 ;  /* 0x0000040000077802 */ /* 0x000fe20000000f00 */
[----:B------:R-:W1:Y:S03]  /*a8a0*/  @!P2 LDC R9, c[0x0][0x500] ;  /* 0x00014000ff09ab82 */ /* 0x000e660000000800 */
[----:B0-----:R-:W-:Y:S02]  /*a8b0*/  LEA R21, R12, R7, 0x18 ;  /* 0x000000070c157211 */ /* 0x001fe400078ec0ff */
[----:B------:R-:W-:-:S03]  /*a8c0*/  SHF.L.U32 R7, R5, 0x1f, RZ ;  /* 0x0000001f05077819 */ /* 0x000fc600000006ff */
[----:B------:R-:W-:-:S04]  /*a8d0*/  IMAD R12, R6, 0x8, R21 ;  /* 0x00000008060c7824 */ /* 0x000fc800078e0215 */
[----:B------:R-:W0:Y:S02]  /*a8e0*/  SYNCS.PHASECHK.TRANS64.TRYWAIT P1, [R12+URZ+0x20], R7 ;  /* 0x000020070c0075a7 */ /* 0x000e24000802017f */
[----:B01----:R-:W-:Y:S05]  /*a8f0*/  @!P1 BRA `(.L_x_294) ;  /* 0x0000000c00749947 */ /* 0x003fea0003800000 */
.L_x_314:
[----:B0-----:R-:W-:Y:S01]  /*a900*/  PRMT R7, R18, 0x9910, RZ ;  /* 0x0000991012077816 */ /* 0x001fe200000000ff */
[----:B------:R0:W-:Y:S03]  /*a910*/  @!P2 SYNCS.ARRIVE.TRANS64 RZ, [R12+URZ], R9 ;  /* 0x000000090cffa9a7 */ /* 0x0001e6000800003f */
[----:B------:R-:W-:-:S13]  /*a920*/  ISETP.NE.AND P1, PT, R7, 0x2, PT ;  /* 0x000000020700780c */ /* 0x000fda0003f25270 */
[----:B0-----:R-:W-:Y:S05]  /*a930*/  @P1 BRA `(.L_x_295) ;  /* 0x0000000000041947 */ /* 0x001fea0003800000 */
[----:B------:R-:W-:Y:S01]  /*a940*/  BPT.TRAP 0x1 ;  /* 0x000000040000795c */ /* 0x000fe20000300000 */
.L_x_295:
[----:B------:R-:W-:Y:S05]  /*a950*/  @P0 BRA `(.L_x_296) ;  /* 0x0000000000040947 */ /* 0x000fea0003800000 */
[----:B------:R-:W-:Y:S01]  /*a960*/  BPT.TRAP 0x1 ;  /* 0x000000040000795c */ /* 0x000fe20000300000 */
.L_x_296:
[--C-:B------:R-:W-:Y:S01]  /*a970*/  IMAD R7, R6, 0x4000, R21.reuse ;  /* 0x0000400006077824 */ /* 0x100fe200078e0215 */
[----:B------:R-:W-:Y:S01]  /*a980*/  R2UR UR9, R12 ;  /* 0x000000000c0972ca */ /* 0x000fe200000e0000 */
[----:B------:R-:W-:Y:S01]  /*a990*/  IMAD R21, R6, 0x8000, R21 ;  /* 0x0000800006157824 */ /* 0x000fe200078e0215 */
[----:B------:R-:W-:Y:S01]  /*a9a0*/  UIADD3 UR4, UP0, UR22, 0xf0, URZ ;  /* 0x000000f016047890 */ /* 0x000fe2000ff1e03f */
[----:B------:R-:W-:Y:S01]  /*a9b0*/  VIADD R4, R4, 0xffffffff ;  /* 0xffffffff04047836 */ /* 0x000fe20000000000 */
[----:B------:R-:W-:Y:S01]  /*a9c0*/  R2UR UR5, R7 ;  /* 0x00000000070572ca */ /* 0x000fe200000e0000 */
[----:B------:R-:W-:Y:S01]  /*a9d0*/  UIADD3 UR24, UP1, UR22, 0x1f0, URZ ;  /* 0x000001f016187890 */ /* 0x000fe2000ff3e03f */
[----:B------:R-:W-:Y:S01]  /*a9e0*/  R2UR UR8, R21 ;  /* 0x00000000150872ca */ /* 0x000fe200000e0000 */
[----:B------:R-:W-:Y:S01]  /*a9f0*/  VIADD R6, R6, 0x1 ;  /* 0x0000000106067836 */ /* 0x000fe20000000000 */
[----:B------:R-:W-:Y:S01]  /*aa00*/  R2UR UR11, R15 ;  /* 0x000000000f0b72ca */ /* 0x000fe200000e0000 */
[----:B------:R-:W-:Y:S01]  /*aa10*/  UIADD3.X UR25, URZ, UR23, URZ, UP1, !UPT ;  /* 0x000000173f197290 */ /* 0x000fe20008ffe43f */
[----:B------:R-:W-:Y:S01]  /*aa20*/  R2UR UR10, R20 ;  /* 0x00000000140a72ca */ /* 0x000fe200000e0000 */
[----:B------:R-:W-:Y:S01]  /*aa30*/  UMOV UR6, 0x0 ;  /* 0x0000000000067882 */ /* 0x000fe20000000000 */
[----:B------:R-:W-:Y:S01]  /*aa40*/  R2UR UR12, R8 ;  /* 0x00000000080c72ca */ /* 0x000fe200000e0000 */
[----:B------:R-:W-:Y:S01]  /*aa50*/  UMOV UR7, 0x10000000 ;  /* 0x1000000000077882 */ /* 0x000fe20000000000 */
[----:B------:R-:W-:Y:S01]  /*aa60*/  R2UR UR19, R14 ;  /* 0x000000000e1372ca */ /* 0x000fe200000e0000 */
[----:B------:R-:W-:Y:S01]  /*aa70*/  VIADD R20, R20, 0x20 ;  /* 0x0000002014147836 */ /* 0x000fe20000000000 */
[----:B------:R-:W-:Y:S01]  /*aa80*/  ISETP.GT.AND P3, PT, R4, 0x1, PT ;  /* 0x000000010400780c */ /* 0x000fe20003f64270 */
[----:B------:R-:W-:Y:S01]  /*aa90*/  UIADD3 UR14, UR5, 0x100, URZ ;  /* 0x00000100050e7890 */ /* 0x000fe2000fffe03f */
[----:B------:R-:W-:Y:S01]  /*aaa0*/  ISETP.NE.AND P1, PT, R6, 0x4, PT ;  /* 0x000000040600780c */ /* 0x000fe20003f25270 */
[----:B------:R-:W-:-:S02]  /*aab0*/  UIADD3.X UR5, URZ, UR23, URZ, UP0, !UPT ;  /* 0x000000173f057290 */ /* 0x000fc400087fe43f */
[----:B------:R-:W-:Y:S01]  /*aac0*/  UIADD3 UR15, UR8, 0x10100, URZ ;  /* 0x00010100080f7890 */ /* 0x000fe2000fffe03f */
[----:B------:R-:W-:Y:S02]  /*aad0*/  SEL R12, RZ, 0x1, P1 ;  /* 0x00000001ff0c7807 */ /* 0x000fe40000800000 */
[----:B------:R-:W-:Y:S01]  /*aae0*/  UMOV UR8, UR14 ;  /* 0x0000000e00087c82 */ /* 0x000fe20008000000 */
[----:B------:R-:W-:Y:S02]  /*aaf0*/  SEL R6, R6, RZ, P1 ;  /* 0x000000ff06067207 */ /* 0x000fe40000800000 */
[----:B------:R-:W-:Y:S01]  /*ab00*/  LOP3.LUT R5, R5, R12, RZ, 0x3c, !PT ;  /* 0x0000000c05057212 */ /* 0x000fe200078e3cff */
[----:B------:R0:W-:Y:S02]  /*ab10*/  UTMALDG.3D [UR8], [UR4], desc[UR6] ;  /* 0x00000608040075b4 */ /* 0x0001e40008011000 */
[----:B0-----:R-:W-:Y:S01]  /*ab20*/  UMOV UR8, UR15 ;  /* 0x0000000f00087c82 */ /* 0x001fe20008000000 */
[----:B------:R-:W-:-:S02]  /*ab30*/  UMOV UR11, UR19 ;  /* 0x00000013000b7c82 */ /* 0x000fc40008000000 */
[----:B------:R0:W-:Y:S02]  /*ab40*/  UTMALDG.3D [UR8], [UR24], desc[UR6] ;  /* 0x00000608180075b4 */ /* 0x0001e40008011000 */
[----:B0-----:R-:W-:Y:S05]  /*ab50*/  @P3 BRA `(.L_x_297) ;  /* 0xfffffffc00483947 */ /* 0x001fea000383ffff */
.L_x_293:
[----:B------:R-:W-:Y:S05]  /*ab60*/  BSYNC B1 ;  /* 0x0000000000017941 */ /* 0x000fea0003800000 */
.L_x_292:
[----:B------:R-:W-:Y:S01]  /*ab70*/  LOP3.LUT P3, RZ, R11, 0xff, RZ, 0xc0, !PT ;  /* 0x000000ff0bff7812 */ /* 0x000fe2000786c0ff */
[----:B------:R-:W-:Y:S01]  /*ab80*/  IMAD.IADD R0, R13, 0x1, R0 ;  /* 0x000000010d007824 */ /* 0x000fe200078e0200 */
[----:B------:R-:W-:Y:S01]  /*ab90*/  IADD3 R16, P4, R16, UR20, RZ ;  /* 0x0000001410107c10 */ /* 0x000fe2000ff9e0ff */
[----:B------:R-:W-:Y:S01]  /*aba0*/  ULDC.64 UR4, c[0x0][0x650] ;  /* 0x0001940000047ab9 */ /* 0x000fe20000000a00 */
[----:B------:R-:W-:Y:S01]  /*abb0*/  BSSY B1, `(.L_x_298) ;  /* 0x000006b000017945 */ /* 0x000fe20003800000 */
[----:B------:R-:W-:Y:S01]  /*abc0*/  IMAD.MOV.U32 R7, RZ, RZ, -0x1 ;  /* 0xffffffffff077424 */ /* 0x000fe200078e00ff */
[----:B------:R-:W-:Y:S01]  /*abd0*/  SHF.R.U32.HI R4, RZ, 0x2, R0 ;  /* 0x00000002ff047819 */ /* 0x000fe20000011600 */
[----:B------:R-:W-:Y:S01]  /*abe0*/  IMAD.MOV.U32 R9, RZ, RZ, -0x1 ;  /* 0xffffffffff097424 */ /* 0x000fe200078e00ff */
[----:B------:R-:W-:Y:S01]  /*abf0*/  ISETP.GT.U32.AND P1, PT, R0, 0x3, PT ;  /* 0x000000030000780c */ /* 0x000fe20003f24070 */
[----:B------:R-:W-:Y:S01]  /*ac00*/  IMAD.MOV.U32 R8, RZ, RZ, -0x1 ;  /* 0xffffffffff087424 */ /* 0x000fe200078e00ff */
[----:B------:R-:W-:-:S02]  /*ac10*/  LOP3.LUT R4, R4, 0x1, RZ, 0xc0, !PT ;  /* 0x0000000104047812 */ /* 0x000fc400078ec0ff */
[----:B------:R-:W-:Y:S01]  /*ac20*/  ISETP.LT.U32.AND P1, PT, R13, 0x4, P1 ;  /* 0x000000040d00780c */ /* 0x000fe20000f21070 */
[----:B------:R-:W0:Y:S01]  /*ac30*/  @P3 S2R R6, SR_CgaCtaId ;  /* 0x0000000000063919 */ /* 0x000e220000008800 */
[----:B------:R-:W-:Y:S02]  /*ac40*/  @P3 MOV R5, 0x400 ;  /* 0x0000040000053802 */ /* 0x000fe40000000f00 */
[----:B------:R-:W-:Y:S02]  /*ac50*/  IADD3.X R17, R17, UR13, RZ, P4, !PT ;  /* 0x0000000d11117c10 */ /* 0x000fe4000a7fe4ff */
[----:B------:R-:W-:Y:S02]  /*ac60*/  ISETP.GE.U32.AND P4, PT, R16, UR4, PT ;  /* 0x0000000410007c0c */ /* 0x000fe4000bf86070 */
[----:B------:R-:W-:Y:S02]  /*ac70*/  LOP3.LUT R0, R0, 0x3, RZ, 0xc0, !PT ;  /* 0x0000000300007812 */ /* 0x000fe400078ec0ff */
[----:B------:R-:W-:-:S02]  /*ac80*/  PRMT R11, RZ, 0x7610, R11 ;  /* 0x00007610ff0b7816 */ /* 0x000fc4000000000b */
[----:B0-----:R-:W-:-:S04]  /*ac90*/  @P3 LEA R5, R6, R5, 0x18 ;  /* 0x0000000506053211 */ /* 0x001fc800078ec0ff */
[----:B------:R0:W-:Y:S01]  /*aca0*/  @P3 SYNCS.ARRIVE.TRANS64.A1T0 RZ, [R5+URZ+0x58], RZ ;  /* 0x000058ff05ff39a7 */ /* 0x0001e2000810003f */
[----:B------:R-:W-:Y:S02]  /*acb0*/  ISETP.NE.U32.AND P3, PT, R4, 0x1, PT ;  /* 0x000000010400780c */ /* 0x000fe40003f65070 */
[----:B------:R-:W-:Y:S02]  /*acc0*/  SEL R4, RZ, 0x1, !P1 ;  /* 0x00000001ff047807 */ /* 0x000fe40004800000 */
[----:B------:R-:W-:Y:S02]  /*acd0*/  ISETP.GE.U32.AND.EX P1, PT, R17, UR5, PT, P4 ;  /* 0x0000000511007c0c */ /* 0x000fe4000bf26140 */
[----:B------:R-:W-:-:S04]  /*ace0*/  ISETP.GT.U32.AND P3, PT, R13, 0x3, !P3 ;  /* 0x000000030d00780c */ /* 0x000fc80005f64070 */
[----:B0-----:R-:W-:-:S04]  /*acf0*/  SEL R5, RZ, 0x1, !P3 ;  /* 0x00000001ff057807 */ /* 0x001fc80005800000 */
[--C-:B------:R-:W-:Y:S02]  /*ad00*/  LOP3.LUT R3, R5, R3, R4.reuse, 0x96, !PT ;  /* 0x0000000305037212 */ /* 0x100fe400078e9604 */
[----:B------:R-:W-:Y:S01]  /*ad10*/  PRMT R4, RZ, 0x7610, R4 ;  /* 0x00007610ff047816 */ /* 0x000fe20000000004 */
[----:B------:R-:W-:Y:S06]  /*ad20*/  @P1 BRA `(.L_x_299) ;  /* 0x00000004004c1947 */ /* 0x000fec0003800000 */
[----:B------:R-:W-:Y:S01]  /*ad30*/  ULDC.64 UR4, c[0x0][0x628] ;  /* 0x00018a0000047ab9 */ /* 0x000fe20000000a00 */
[----:B------:R-:W0:Y:S01]  /*ad40*/  S2R R14, SR_CTAID.X ;  /* 0x00000000000e7919 */ /* 0x000e220000002500 */
[----:B------:R-:W-:Y:S01]  /*ad50*/  ISETP.NE.U32.AND P1, PT, RZ, UR4, PT ;  /* 0x00000004ff007c0c */ /* 0x000fe2000bf25070 */
[----:B------:R-:W-:Y:S01]  /*ad60*/  ULDC UR7, c[0x0][0x630] ;  /* 0x00018c0000077ab9 */ /* 0x000fe20000000800 */
[----:B------:R-:W-:Y:S01]  /*ad70*/  IMAD.MOV.U32 R4, RZ, RZ, R16 ;  /* 0x000000ffff047224 */ /* 0x000fe200078e0010 */
[----:B------:R-:W1:Y:S01]  /*ad80*/  S2R R12, SR_CTAID.Y ;  /* 0x00000000000c7919 */ /* 0x000e620000002600 */
[----:B------:R-:W-:Y:S01]  /*ad90*/  ISETP.NE.AND.EX P1, PT, RZ, UR5, PT, P1 ;  /* 0x00000005ff007c0c */ /* 0x000fe2000bf25310 */
[----:B------:R-:W-:-:S12]  /*ada0*/  IMAD.MOV.U32 R5, RZ, RZ, R17 ;  /* 0x000000ffff057224 */ /* 0x000fd800078e0011 */
[----:B------:R-:W-:Y:S05]  /*adb0*/  @!P1 BRA `(.L_x_300) ;  /* 0x0000000000289947 */ /* 0x000fea0003800000 */
[----:B------:R-:W-:Y:S02]  /*adc0*/  ULDC UR6, c[0x0][0x634] ;  /* 0x00018d0000067ab9 */ /* 0x000fe40000000800 */
[----:B------:R-:W-:-:S05]  /*add0*/  IADD3 R9, P1, R16, UR6, RZ ;  /* 0x0000000610097c10 */ /* 0x000fca000ff3e0ff */
[----:B------:R-:W-:-:S04]  /*ade0*/  IMAD.X R15, RZ, RZ, R17, P1 ;  /* 0x000000ffff0f7224 */ /* 0x000fc800008e0611 */
[----:B------:R-:W-:-:S04]  /*adf0*/  IMAD.WIDE.U32 R6, R15, UR4, RZ ;  /* 0x000000040f067c25 */ /* 0x000fc8000f8e00ff */
[----:B------:R-:W-:-:S04]  /*ae00*/  IMAD.WIDE.U32 R6, P1, R9, UR5, R6 ;  /* 0x0000000509067c25 */ /* 0x000fc8000f820006 */
[----:B------:R-:W-:-:S04]  /*ae10*/  IMAD.WIDE.U32 R8, R9, UR4, RZ ;  /* 0x0000000409087c25 */ /* 0x000fc8000f8e00ff */
[----:B------:R-:W-:Y:S01]  /*ae20*/  IMAD.X R5, RZ, RZ, RZ, P1 ;  /* 0x000000ffff057224 */ /* 0x000fe200008e06ff */
[----:B------:R-:W-:Y:S01]  /*ae30*/  IADD3 RZ, P1, R9, R6, RZ ;  /* 0x0000000609ff7210 */ /* 0x000fe20007f3e0ff */
[----:B------:R-:W-:-:S04]  /*ae40*/  IMAD.MOV.U32 R4, RZ, RZ, R7 ;  /* 0x000000ffff047224 */ /* 0x000fc800078e0007 */
[----:B------:R-:W-:-:S08]  /*ae50*/  IMAD.WIDE.U32.X R4, R15, UR5, R4, P1 ;  /* 0x000000050f047c25 */ /* 0x000fd000088e0404 */
.L_x_300:
[--C-:B------:R-:W-:Y:S01]  /*ae60*/  SHF.R.U64 R8, R4, UR7, R5.reuse ;  /* 0x0000000704087c19 */ /* 0x100fe20008001205 */
[----:B------:R-:W-:Y:S01]  /*ae70*/  ULDC.64 UR4, c[0x0][0x620] ;  /* 0x0001880000047ab9 */ /* 0x000fe20000000a00 */
[----:B------:R-:W-:Y:S01]  /*ae80*/  SHF.R.U32.HI R4, RZ, UR7, R5 ;  /* 0x00000007ff047c19 */ /* 0x000fe20008011605 */
[----:B------:R-:W2:Y:S01]  /*ae90*/  LDC R25, c[0x0][0x144] ;  /* 0x00005100ff197b82 */ /* 0x000ea20000000800 */
[----:B------:R-:W-:Y:S01]  /*aea0*/  IADD3 R7, P1, RZ, -R8, RZ ;  /* 0x80000008ff077210 */ /* 0x000fe20007f3e0ff */
[----:B------:R-:W-:Y:S01]  /*aeb0*/  ULDC.64 UR8, c[0x0][0x640] ;  /* 0x0001900000087ab9 */ /* 0x000fe20000000a00 */
[----:B0-----:R-:W-:Y:S01]  /*aec0*/  I2FP.F32.U32 R9, R14 ;  /* 0x0000000e00097245 */ /* 0x001fe20000201000 */
[----:B------:R-:W-:Y:S02]  /*aed0*/  ULDC UR6, c[0x0][0x608] ;  /* 0x0001820000067ab9 */ /* 0x000fe40000000800 */
[----:B------:R-:W-:Y:S01]  /*aee0*/  IMAD.X R4, RZ, RZ, ~R4, P1 ;  /* 0x000000ffff047224 */ /* 0x000fe200008e0e04 */
[----:B------:R-:W-:Y:S01]  /*aef0*/  ISETP.NE.U32.AND P1, PT, RZ, UR8, PT ;  /* 0x00000008ff007c0c */ /* 0x000fe2000bf25070 */
[----:B------:R-:W0:Y:S02]  /*af00*/  LDC R21, c[0x0][0x148] ;  /* 0x00005200ff157b82 */ /* 0x000e240000000800 */
[----:B------:R-:W-:Y:S01]  /*af10*/  IMAD R6, R4, UR4, RZ ;  /* 0x0000000404067c24 */ /* 0x000fe2000f8e02ff */
[----:B------:R-:W-:Y:S01]  /*af20*/  ISETP.NE.AND.EX P1, PT, RZ, UR9, PT, P1 ;  /* 0x00000009ff007c0c */ /* 0x000fe2000bf25310 */
[----:B------:R-:W-:Y:S01]  /*af30*/  IMAD.WIDE.U32 R4, R7, UR4, R16 ;  /* 0x0000000407047c25 */ /* 0x000fe2000f8e0010 */
[----:B------:R-:W-:-:S03]  /*af40*/  ULDC UR4, c[0x0][0x150] ;  /* 0x0000540000047ab9 */ /* 0x000fc60000000800 */
[----:B------:R-:W-:Y:S02]  /*af50*/  IMAD R7, R7, UR5, R6 ;  /* 0x0000000507077c24 */ /* 0x000fe4000f8e0206 */
[----:B------:R-:W-:Y:S01]  /*af60*/  FMUL R6, R9, UR4 ;  /* 0x0000000409067c20 */ /* 0x000fe20008400000 */
[----:B------:R-:W-:Y:S01]  /*af70*/  ULDC UR4, c[0x0][0x618] ;  /* 0x0001860000047ab9 */ /* 0x000fe20000000800 */
[----:B------:R-:W-:Y:S01]  /*af80*/  ULDC UR5, c[0x0][0x154] ;  /* 0x0000550000057ab9 */ /* 0x000fe20000000800 */
[----:B------:R-:W-:-:S03]  /*af90*/  IMAD.IADD R5, R5, 0x1, R7 ;  /* 0x0000000105057824 */ /* 0x000fc600078e0207 */
[----:B------:R-:W3:Y:S02]  /*afa0*/  F2I.U32.TRUNC.NTZ R6, R6 ;  /* 0x0000000600067305 */ /* 0x000ee4000020f000 */
[----:B------:R-:W-:Y:S02]  /*afb0*/  SHF.R.U64 R9, R4, UR4, R5 ;  /* 0x0000000404097c19 */ /* 0x000fe40008001205 */
[----:B-1----:R-:W-:-:S05]  /*afc0*/  I2FP.F32.U32 R4, R12 ;  /* 0x0000000c00047245 */ /* 0x002fca0000201000 */
[----:B------:R-:W-:Y:S01]  /*afd0*/  FMUL R22, R4, UR5 ;  /* 0x0000000504167c20 */ /* 0x000fe20008400000 */
[----:B------:R-:W-:Y:S01]  /*afe0*/  SHF.R.U32.HI R4, RZ, UR4, R5 ;  /* 0x00000004ff047c19 */ /* 0x000fe20008011605 */
[----:B------:R-:W-:-:S03]  /*aff0*/  ULDC UR4, c[0x0][0x658] ;  /* 0x0001960000047ab9 */ /* 0x000fc60000000800 */
[--C-:B------:R-:W-:Y:S01]  /*b000*/  SHF.R.U64 R20, R9, UR6, R4.reuse ;  /* 0x0000000609147c19 */ /* 0x100fe20008001204 */
[----:B------:R-:W1:Y:S01]  /*b010*/  F2I.U32.TRUNC.NTZ R22, R22 ;  /* 0x0000001600167305 */ /* 0x000e62000020f000 */
[----:B------:R-:W-:Y:S01]  /*b020*/  SHF.R.U32.HI R5, RZ, UR6, R4 ;  /* 0x00000006ff057c19 */ /* 0x000fe20008011604 */
[----:B---3--:R-:W-:-:S03]  /*b030*/  IMAD.MOV R6, RZ, RZ, -R6 ;  /* 0x000000ffff067224 */ /* 0x008fc600078e0a06 */
[--C-:B------:R-:W-:Y:S01]  /*b040*/  SHF.R.U64 R15, R20, UR4, R5.reuse ;  /* 0x00000004140f7c19 */ /* 0x100fe20008001205 */
[----:B--2---:R-:W-:Y:S01]  /*b050*/  IMAD R14, R25, R6, R14 ;  /* 0x00000006190e7224 */ /* 0x004fe200078e020e */
[----:B------:R-:W-:-:S03]  /*b060*/  SHF.R.U32.HI R23, RZ, UR4, R5 ;  /* 0x00000004ff177c19 */ /* 0x000fc60008011605 */
[----:B------:R-:W-:Y:S02]  /*b070*/  IMAD.MOV.U32 R4, RZ, RZ, R15 ;  /* 0x000000ffff047224 */ /* 0x000fe400078e000f */
[----:B------:R-:W-:Y:S01]  /*b080*/  IMAD.MOV.U32 R5, RZ, RZ, R23 ;  /* 0x000000ffff057224 */ /* 0x000fe200078e0017 */
[----:B-1----:R-:W-:Y:S06]  /*b090*/  @!P1 BRA `(.L_x_301) ;  /* 0x0000000000289947 */ /* 0x002fec0003800000 */
[----:B------:R-:W-:Y:S02]  /*b0a0*/  ULDC UR4, c[0x0][0x64c] ;  /* 0x0001930000047ab9 */ /* 0x000fe40000000800 */
[----:B------:R-:W-:-:S05]  /*b0b0*/  IADD3 R5, P1, R15, UR4, RZ ;  /* 0x000000040f057c10 */ /* 0x000fca000ff3e0ff */
[----:B------:R-:W-:-:S04]  /*b0c0*/  IMAD.X R23, RZ, RZ, R23, P1 ;  /* 0x000000ffff177224 */ /* 0x000fc800008e0617 */
[----:B------:R-:W-:-:S04]  /*b0d0*/  IMAD.WIDE.U32 R6, R23, UR8, RZ ;  /* 0x0000000817067c25 */ /* 0x000fc8000f8e00ff */
[----:B------:R-:W-:-:S04]  /*b0e0*/  IMAD.WIDE.U32 R6, P1, R5, UR9, R6 ;  /* 0x0000000905067c25 */ /* 0x000fc8000f820006 */
[----:B------:R-:W-:-:S04]  /*b0f0*/  IMAD.WIDE.U32 R4, R5, UR8, RZ ;  /* 0x0000000805047c25 */ /* 0x000fc8000f8e00ff */
[----:B------:R-:W-:Y:S01]  /*b100*/  IMAD.MOV.U32 R4, RZ, RZ, R7 ;  /* 0x000000ffff047224 */ /* 0x000fe200078e0007 */
[----:B------:R-:W-:Y:S01]  /*b110*/  IADD3 RZ, P3, R5, R6, RZ ;  /* 0x0000000605ff7210 */ /* 0x000fe20007f7e0ff */
[----:B------:R-:W-:-:S04]  /*b120*/  IMAD.X R5, RZ, RZ, RZ, P1 ;  /* 0x000000ffff057224 */ /* 0x000fc800008e06ff */
[----:B------:R-:W-:-:S08]  /*b130*/  IMAD.WIDE.U32.X R4, R23, UR9, R4, P3 ;  /* 0x0000000917047c25 */ /* 0x000fd000098e0404 */
.L_x_301:
[----:B------:R-:W-:Y:S01]  /*b140*/  ISETP.NE.AND P1, PT, R2, 0x1, PT ;  /* 0x000000010200780c */ /* 0x000fe20003f25270 */
[----:B------:R-:W-:Y:S01]  /*b150*/  ULDC UR4, c[0x0][0x648] ;  /* 0x0001920000047ab9 */ /* 0x000fe20000000800 */
[----:B------:R-:W-:Y:S01]  /*b160*/  LOP3.LUT R20, R20, UR17, RZ, 0xc0, !PT ;  /* 0x0000001114147c12 */ /* 0x000fe2000f8ec0ff */
[----:B------:R-:W-:Y:S01]  /*b170*/  IMAD.MOV R22, RZ, RZ, -R22 ;  /* 0x000000ffff167224 */ /* 0x000fe200078e0a16 */
[----:B------:R-:W-:Y:S01]  /*b180*/  SHF.R.U64 R5, R4, UR4, R5 ;  /* 0x0000000404057c19 */ /* 0x000fe20008001205 */
[----:B------:R-:W-:Y:S01]  /*b190*/  ULDC UR4, c[0x0][0x638] ;  /* 0x00018e0000047ab9 */ /* 0x000fe20000000800 */
[----:B------:R-:W-:Y:S01]  /*b1a0*/  LOP3.LUT R6, R9, UR16, RZ, 0xc0, !PT ;  /* 0x0000001009067c12 */ /* 0x000fe2000f8ec0ff */
[----:B------:R-:W-:Y:S02]  /*b1b0*/  ULDC UR5, c[0x0][0x610] ;  /* 0x0001840000057ab9 */ /* 0x000fe40000000800 */
[----:B------:R-:W-:Y:S02]  /*b1c0*/  IMAD.MOV R4, RZ, RZ, -R5 ;  /* 0x000000ffff047224 */ /* 0x000fe400078e0a05 */
[----:B------:R-:W-:-:S02]  /*b1d0*/  IMAD R5, R5, UR18, R20 ;  /* 0x0000001205057c24 */ /* 0x000fc4000f8e0214 */
[----:B0-----:R-:W-:Y:S02]  /*b1e0*/  @P1 IMAD R14, R21, R22, R12 ;  /* 0x00000016150e1224 */ /* 0x001fe400078e020c */
[----:B------:R-:W-:Y:S01]  /*b1f0*/  IMAD R15, R4, UR4, R15 ;  /* 0x00000004040f7c24 */ /* 0x000fe2000f8e020f */
[----:B------:R-:W-:Y:S01]  /*b200*/  ULDC UR4, c[0x0][0x600] ;  /* 0x0001800000047ab9 */ /* 0x000fe20000000800 */
[----:B------:R-:W-:Y:S02]  /*b210*/  IMAD R14, R5, UR5, R14 ;  /* 0x00000005050e7c24 */ /* 0x000fe4000f8e020e */
[----:B------:R-:W-:Y:S02]  /*b220*/  IMAD R15, R15, UR4, R6 ;  /* 0x000000040f0f7c24 */ /* 0x000fe4000f8e0206 */
[----:B------:R-:W-:-:S03]  /*b230*/  IMAD.MOV.U32 R4, RZ, RZ, 0x1 ;  /* 0x00000001ff047424 */ /* 0x000fc600078e00ff */
[----:B------:R-:W-:Y:S02]  /*b240*/  SEL R9, R15, R14, !P1 ;  /* 0x0000000e0f097207 */ /* 0x000fe40004800000 */
[----:B------:R-:W-:-:S07]  /*b250*/  SEL R7, R14, R15, !P1 ;  /* 0x0000000f0e077207 */ /* 0x000fce0004800000 */
.L_x_299:
[----:B------:R-:W-:Y:S05]  /*b260*/  BSYNC B1 ;  /* 0x0000000000017941 */ /* 0x000fea0003800000 */
.L_x_298:
[----:B------:R-:W-:-:S13]  /*b270*/  LOP3.LUT P1, RZ, R4, 0xff, RZ, 0xc0, !PT ;  /* 0x000000ff04ff7812 */ /* 0x000fda000782c0ff */
[----:B------:R-:W-:Y:S05]  /*b280*/  @P1 BRA `(.L_x_302) ;  /* 0xfffffff400481947 */ /* 0x000fea000383ffff */
[----:B------:R-:W-:Y:S05]  /*b290*/  BSYNC B0 ;  /* 0x0000000000007941 */ /* 0x000fea0003800000 */
.L_x_290:
[----:B------:R-:W-:-:S03]  /*b2a0*/  UMOV UR4, 0xffffffff ;  /* 0xffffffff00047882 */ /* 0x000fc60000000000 */
[----:B------:R-:W-:Y:S05]  /*b2b0*/  BRA.DIV UR4, `(.L_x_303) ;  /* 0x0000000604187947 */ /* 0x000fea000b800000 */
[----:B------:R-:W-:-:S13]  /*b2c0*/  ELECT P6, URZ, PT ;  /* 0x00000000003f782f */ /* 0x000fda00038c0000 */
.L_x_317:
[----:B------:R-:W-:Y:S04]  /*b2d0*/  BSSY B0, `(.L_x_304) ;  /* 0x000002b000007945 */ /* 0x000fe80003800000 */
[----:B------:R-:W-:Y:S05]  /*b2e0*/  @!P6 BRA `(.L_x_305) ;  /* 0x0000000000a4e947 */ /* 0x000fea0003800000 */
[----:B------:R-:W-:-:S04]  /*b2f0*/  LOP3.LUT R19, R19, 0x2, RZ, 0xfc, !PT ;  /* 0x0000000213137812 */ /* 0x000fc800078efcff */
[----:B------:R-:W-:-:S13]  /*b300*/  ISETP.NE.AND P0, PT, R19, 0x3, PT ;  /* 0x000000031300780c */ /* 0x000fda0003f05270 */
[----:B------:R-:W-:Y:S05]  /*b310*/  @!P0 BRA `(.L_x_306) ;  /* 0x0000000000048947 */ /* 0x000fea0003800000 */
[----:B------:R-:W-:Y:S01]  /*b320*/  BPT.TRAP 0x1 ;  /* 0x000000040000795c */ /* 0x000fe20000300000 */
.L_x_306:
[----:B------:R-:W0:Y:S01]  /*b330*/  S2R R5, SR_CgaCtaId ;  /* 0x0000000000057919 */ /* 0x000e220000008800 */
[----:B------:R-:W-:Y:S02]  /*b340*/  MOV R2, 0x400 ;  /* 0x0000040000027802 */ /* 0x000fe40000000f00 */
[----:B------:R-:W-:Y:S02]  /*b350*/  SHF.L.U32 R4, R3, 0x1f, RZ ;  /* 0x0000001f03047819 */ /* 0x000fe400000006ff */
[----:B0-----:R-:W-:-:S05]  /*b360*/  LEA R5, R5, R2, 0x18 ;  /* 0x0000000205057211 */ /* 0x001fca00078ec0ff */
[----:B------:R-:W-:-:S04]  /*b370*/  VIADD R5, R5, 0x20 ;  /* 0x0000002005057836 */ /* 0x000fc80000000000 */
[C---:B------:R-:W-:Y:S02]  /*b380*/  IMAD R7, R0.reuse, 0x8, R5 ;  /* 0x0000000800077824 */ /* 0x040fe400078e0205 */
[----:B------:R-:W-:Y:S02]  /*b390*/  VIADD R0, R0, 0x1 ;  /* 0x0000000100007836 */ /* 0x000fe40000000000 */
[----:B------:R-:W0:Y:S03]  /*b3a0*/  SYNCS.PHASECHK.TRANS64.TRYWAIT P0, [R7+URZ], R4 ;  /* 0x00000004070075a7 */ /* 0x000e26000800017f */
[----:B------:R-:W-:-:S04]  /*b3b0*/  ISETP.NE.AND P1, PT, R0, 0x4, PT ;  /* 0x000000040000780c */ /* 0x000fc80003f25270 */
[----:B------:R-:W-:Y:S02]  /*b3c0*/  SEL R2, RZ, 0x1, P1 ;  /* 0x00000001ff027807 */ /* 0x000fe40000800000 */
[----:B------:R-:W-:Y:S02]  /*b3d0*/  SEL R0, R0, RZ, P1 ;  /* 0x000000ff00007207 */ /* 0x000fe40000800000 */
[----:B------:R-:W-:-:S03]  /*b3e0*/  LOP3.LUT R9, R3, R2, RZ, 0x3c, !PT ;  /* 0x0000000203097212 */ /* 0x000fc600078e3cff */
[----:B------:R-:W-:Y:S01]  /*b3f0*/  IMAD R6, R0, 0x8, R5 ;  /* 0x0000000800067824 */ /* 0x000fe200078e0205 */
[----:B------:R-:W-:Y:S01]  /*b400*/  SHF.L.U32 R3, R9, 0x1f, RZ ;  /* 0x0000001f09037819 */ /* 0x000fe200000006ff */
[----:B0-----:R-:W-:Y:S06]  /*b410*/  @!P0 BRA `(.L_x_307) ;  /* 0x0000000000e08947 */ /* 0x001fec0003800000 */
.L_x_318:
[----:B------:R-:W1:Y:S01]  /*b420*/  SYNCS.PHASECHK.TRANS64.TRYWAIT P0, [R6+URZ], R3 ;  /* 0x00000003060075a7 */ /* 0x000e62000800017f */
[----:B------:R-:W-:-:S05]  /*b430*/  VIADD R0, R0, 0x1 ;  /* 0x0000000100007836 */ /* 0x000fca0000000000 */
[----:B------:R-:W-:-:S04]  /*b440*/  ISETP.NE.AND P1, PT, R0, 0x4, PT ;  /* 0x000000040000780c */ /* 0x000fc80003f25270 */
[----:B------:R-:W-:Y:S02]  /*b450*/  SEL R2, RZ, 0x1, P1 ;  /* 0x00000001ff027807 */ /* 0x000fe40000800000 */
[----:B------:R-:W-:Y:S02]  /*b460*/  SEL R0, R0, RZ, P1 ;  /* 0x000000ff00007207 */ /* 0x000fe40000800000 */
[----:B------:R-:W-:-:S03]  /*b470*/  LOP3.LUT R9, R9, R2, RZ, 0x3c, !PT ;  /* 0x0000000209097212 */ /* 0x000fc600078e3cff */
[----:B0-----:R-:W-:Y:S01]  /*b480*/  IMAD R7, R0, 0x8, R5 ;  /* 0x0000000800077824 */ /* 0x001fe200078e0205 */
[----:B------:R-:W-:Y:S01]  /*b490*/  SHF.L.U32 R4, R9, 0x1f, RZ ;  /* 0x0000001f09047819 */ /* 0x000fe200000006ff */
[----:B-1----:R-:W-:Y:S06]  /*b4a0*/  @!P0 BRA `(.L_x_308) ;  /* 0x0000000000d08947 */ /* 0x002fec0003800000 */
.L_x_319:
[----:B------:R-:W1:Y:S01]  /*b4b0*/  SYNCS.PHASECHK.TRANS64.TRYWAIT P0, [R7+URZ], R4 ;  /* 0x00000004070075a7 */ /* 0x000e62000800017f */
[----:B------:R-:W-:-:S05]  /*b4c0*/  VIADD R0, R0, 0x1 ;  /* 0x0000000100007836 */ /* 0x000fca0000000000 */
[----:B------:R-:W-:-:S04]  /*b4d0*/  ISETP.NE.AND P1, PT, R0, 0x4, PT ;  /* 0x000000040000780c */ /* 0x000fc80003f25270 */
[----:B------:R-:W-:Y:S02]  /*b4e0*/  SEL R2, RZ, 0x1, P1 ;  /* 0x00000001ff027807 */ /* 0x000fe40000800000 */
[----:B------:R-:W-:Y:S02]  /*b4f0*/  SEL R0, R0, RZ, P1 ;  /* 0x000000ff00007207 */ /* 0x000fe40000800000 */
[----:B------:R-:W-:Y:S01]  /*b500*/  LOP3.LUT R2, R9, R2, RZ, 0x3c, !PT ;  /* 0x0000000209027212 */ /* 0x000fe200078e3cff */
[----:B-1----:R-:W-:Y:S06]  /*b510*/  @!P0 BRA `(.L_x_309) ;  /* 0x0000000000c88947 */ /* 0x002fec0003800000 */
.L_x_320:
[----:B------:R-:W-:Y:S01]  /*b520*/  IMAD R5, R0, 0x8, R5 ;  /* 0x0000000800057824 */ /* 0x000fe200078e0205 */
[----:B------:R-:W-:-:S07]  /*b530*/  SHF.L.U32 R0, R2, 0x1f, RZ ;  /* 0x0000001f02007819 */ /* 0x000fce00000006ff */
.L_x_310:
[----:B--2---:R2:W3:Y:S02]  /*b540*/  SYNCS.PHASECHK.TRANS64.TRYWAIT P0, [R5+URZ], R0 ;  /* 0x00000000050075a7 */ /* 0x0044e4000800017f */
[----:B---3--:R-:W-:Y:S05]  /*b550*/  @!P0 NANOSLEEP.SYNCS 0x989680 ;  /* 0x009896800000895d */ /* 0x008fea0003900000 */
[----:B------:R-:W3:Y:S02]  /*b560*/  @!P0 SYNCS.PHASECHK.TRANS64 P0, [R5+URZ], R0 ;  /* 0x00000000050085a7 */ /* 0x000ee4000800007f */
[----:B---3--:R-:W-:Y:S05]  /*b570*/  @!P0 BRA `(.L_x_310) ;  /* 0xfffffffc00f08947 */ /* 0x008fea000383ffff */
.L_x_305:
[----:B------:R-:W-:Y:S05]  /*b580*/  BSYNC B0 ;  /* 0x0000000000007941 */ /* 0x000fea0003800000 */
.L_x_304:
[----:B------:R-:W-:Y:S05]  /*b590*/  EXIT ;  /* 0x000000000000794d */ /* 0x000fea0003800000 */
.L_x_17:
[----:B---3--:R3:W4:Y:S02]  /*b5a0*/  SYNCS.PHASECHK.TRANS64.TRYWAIT P1, [R3+URZ], R0 ;  /* 0x00000000030075a7 */ /* 0x008724000802017f */
[----:B----4-:R-:W-:Y:S05]  /*b5b0*/  @!P1 NANOSLEEP.SYNCS 0x989680 ;  /* 0x009896800000995d */ /* 0x010fea0003900000 */
[----:B------:R-:W4:Y:S02]  /*b5c0*/  @!P1 SYNCS.PHASECHK.TRANS64 P1, [R3+URZ], R0 ;  /* 0x00000000030095a7 */ /* 0x000f24000802007f */
[----:B----4-:R-:W-:Y:S05]  /*b5d0*/  @!P1 BRA `(.L_x_17) ;  /* 0xfffffffc00f09947 */ /* 0x010fea000383ffff */
[----:B------:R-:W-:Y:S05]  /*b5e0*/  BRA `(.L_x_16) ;  /* 0xffffff5c00087947 */ /* 0x000fea000383ffff */
.L_x_22:
[----:B-1----:R-:W-:-:S04]  /*b5f0*/  IMAD.U32 R4, RZ, RZ, UR8 ;  /* 0x00000008ff047e24 */ /* 0x002fc8000f8e00ff */
[----:B------:R1:W2:Y:S03]  /*b600*/  SYNCS.PHASECHK.TRANS64.TRYWAIT P1, [R4+URZ], R3 ;  /* 0x00000003040075a7 */ /* 0x0002a6000802017f */
[----:B--2---:R-:W-:Y:S05]  /*b610*/  @!P1 NANOSLEEP.SYNCS 0x989680 ;  /* 0x009896800000995d */ /* 0x004fea0003900000 */
[----:B------:R-:W2:Y:S02]  /*b620*/  @!P1 SYNCS.PHASECHK.TRANS64 P1, [R4+URZ], R3 ;  /* 0x00000003040095a7 */ /* 0x000ea4000802007f */
[----:B--2---:R-:W-:Y:S05]  /*b630*/  @!P1 BRA `(.L_x_22) ;  /* 0xfffffffc00ec9947 */ /* 0x004fea000383ffff */
[----:B------:R-:W-:Y:S05]  /*b640*/  BRA `(.L_x_21) ;  /* 0xffffff5c00f47947 */ /* 0x000fea000383ffff */
.L_x_291:
[----:B------:R-:W-:Y:S01]  /*b650*/  BSSY B1, `(.L_x_311) ;  /* 0x0000006000017945 */ /* 0x000fe20003800000 */
[----:B------:R-:W-:-:S07]  /*b660*/  IMAD.MOV.U32 R15, RZ, RZ, -0x1 ;  /* 0xffffffffff0f7424 */ /* 0x000fce00078e00ff */
[----:B------:R-:W-:Y:S05]  /*b670*/  WARPSYNC.COLLECTIVE R15, `(.L_x_312) ;  /* 0x000000000f0c7348 */ /* 0x000fea0003c00000 */
[----:B------:R-:W-:Y:S02]  /*b680*/  ELECT P6, UR62, PT ;  /* 0x00000000003e782f */ /* 0x000fe400038c0000 */
[----:B------:R-:W-:Y:S01]  /*b690*/  MOV R14, UR62 ;  /* 0x0000003e000e7c02 */ /* 0x000fe20008000f00 */
[----:B------:R-:W-:Y:S10]  /*b6a0*/  ENDCOLLECTIVE ;  /* 0x000000000000791b */ /* 0x000ff40003800000 */
.L_x_312:
[----:B------:R-:W-:Y:S05]  /*b6b0*/  BSYNC B1 ;  /* 0x0000000000017941 */ /* 0x000fea0003800000 */
.L_x_311:
[----:B------:R-:W-:Y:S05]  /*b6c0*/  BRA `(.L_x_313) ;  /* 0xfffffff000447947 */ /* 0x000fea000383ffff */
.L_x_294:
[----:B0-----:R0:W1:Y:S02]  /*b6d0*/  SYNCS.PHASECHK.TRANS64.TRYWAIT P1, [R12+URZ+0x20], R7 ;  /* 0x000020070c0075a7 */ /* 0x001064000802017f */
[----:B-1----:R-:W-:Y:S05]  /*b6e0*/  @!P1 NANOSLEEP.SYNCS 0x989680 ;  /* 0x009896800000995d */ /* 0x002fea0003900000 */
[----:B------:R-:W1:Y:S02]  /*b6f0*/  @!P1 SYNCS.PHASECHK.TRANS64 P1, [R12+URZ+0x20], R7 ;  /* 0x000020070c0095a7 */ /* 0x000e64000802007f */
[----:B-1----:R-:W-:Y:S05]  /*b700*/  @!P1 BRA `(.L_x_294) ;  /* 0xfffffffc00f09947 */ /* 0x002fea000383ffff */
[----:B------:R-:W-:Y:S05]  /*b710*/  BRA `(.L_x_314) ;  /* 0xfffffff000787947 */ /* 0x000fea000383ffff */
.L_x_303:
[----:B------:R-:W-:Y:S01]  /*b720*/  BSSY B0, `(.L_x_315) ;  /* 0x0000006000007945 */ /* 0x000fe20003800000 */
[----:B------:R-:W-:-:S07]  /*b730*/  IMAD.MOV.U32 R15, RZ, RZ, -0x1 ;  /* 0xffffffffff0f7424 */ /* 0x000fce00078e00ff */
[----:B------:R-:W-:Y:S05]  /*b740*/  WARPSYNC.COLLECTIVE R15, `(.L_x_316) ;  /* 0x000000000f0c7348 */ /* 0x000fea0003c00000 */
[----:B------:R-:W-:Y:S02]  /*b750*/  ELECT P6, UR62, PT ;  /* 0x00000000003e782f */ /* 0x000fe400038c0000 */
[----:B------:R-:W-:Y:S01]  /*b760*/  MOV R14, UR62 ;  /* 0x0000003e000e7c02 */ /* 0x000fe20008000f00 */
[----:B------:R-:W-:Y:S10]  /*b770*/  ENDCOLLECTIVE ;  /* 0x000000000000791b */ /* 0x000ff40003800000 */
.L_x_316:
[----:B------:R-:W-:Y:S05]  /*b780*/  BSYNC B0 ;  /* 0x0000000000007941 */ /* 0x000fea0003800000 */
.L_x_315:
[----:B------:R-:W-:Y:S05]  /*b790*/  BRA `(.L_x_317) ;  /* 0xfffffff800cc7947 */ /* 0x000fea000383ffff */
.L_x_307:
[----:B0-----:R0:W1:Y:S02]  /*b7a0*/  SYNCS.PHASECHK.TRANS64.TRYWAIT P0, [R7+URZ], R4 ;  /* 0x00000004070075a7 */ /* 0x001064000800017f */
[----:B-1----:R-:W-:Y:S05]  /*b7b0*/  @!P0 NANOSLEEP.SYNCS 0x989680 ;  /* 0x009896800000895d */ /* 0x002fea0003900000 */
[----:B------:R-:W1:Y:S02]  /*b7c0*/  @!P0 SYNCS.PHASECHK.TRANS64 P0, [R7+URZ], R4 ;  /* 0x00000004070085a7 */ /* 0x000e64000800007f */
[----:B-1----:R-:W-:Y:S05]  /*b7d0*/  @!P0 BRA `(.L_x_307) ;  /* 0xfffffffc00f08947 */ /* 0x002fea000383ffff */
[----:B------:R-:W-:Y:S05]  /*b7e0*/  BRA `(.L_x_318) ;  /* 0xfffffffc000c7947 */ /* 0x000fea000383ffff */
.L_x_308:
[----:B0-----:R0:W1:Y:S02]  /*b7f0*/  SYNCS.PHASECHK.TRANS64.TRYWAIT P0, [R6+URZ], R3 ;  /* 0x00000003060075a7 */ /* 0x001064000800017f */
[----:B-1----:R-:W-:Y:S05]  /*b800*/  @!P0 NANOSLEEP.SYNCS 0x989680 ;  /* 0x009896800000895d */ /* 0x002fea0003900000 */
[----:B------:R-:W1:Y:S02]  /*b810*/  @!P0 SYNCS.PHASECHK.TRANS64 P0, [R6+URZ], R3 ;  /* 0x00000003060085a7 */ /* 0x000e64000800007f */
[----:B-1----:R-:W-:Y:S05]  /*b820*/  @!P0 BRA `(.L_x_308) ;  /* 0xfffffffc00f08947 */ /* 0x002fea000383ffff */
[----:B------:R-:W-:Y:S05]  /*b830*/  BRA `(.L_x_319) ;  /* 0xfffffffc001c7947 */ /* 0x000fea000383ffff */
.L_x_309:
[----:B-1----:R1:W2:Y:S02]  /*b840*/  SYNCS.PHASECHK.TRANS64.TRYWAIT P0, [R7+URZ], R4 ;  /* 0x00000004070075a7 */ /* 0x0022a4000800017f */
[----:B--2---:R-:W-:Y:S05]  /*b850*/  @!P0 NANOSLEEP.SYNCS 0x989680 ;  /* 0x009896800000895d */ /* 0x004fea0003900000 */
[----:B------:R-:W2:Y:S02]  /*b860*/  @!P0 SYNCS.PHASECHK.TRANS64 P0, [R7+URZ], R4 ;  /* 0x00000004070085a7 */ /* 0x000ea4000800007f */
[----:B--2---:R-:W-:Y:S05]  /*b870*/  @!P0 BRA `(.L_x_309) ;  /* 0xfffffffc00f08947 */ /* 0x004fea000383ffff */
[----:B------:R-:W-:Y:S05]  /*b880*/  BRA `(.L_x_320) ;  /* 0xfffffffc00247947 */ /* 0x000fea000383ffff */
.L_x_321:
[----:B------:R-:W-:-:S00]  /*b890*/  BRA `(.L_x_321) ;  /* 0xfffffffc00fc7947 */ /* 0x000fc0000383ffff */
[----:B------:R-:W-:-:S00]  /*b8a0*/  NOP ;  /* 0x0000000000007918 */ /* 0x000fc00000000000 */
        /* <DEDUP_REMOVED lines=13> */
.L_x_322:


//--------------------- .nv.global.init           --------------------------
	.section	.nv.global.init,"aw",@progbits
.nv.global.init:
	.type		$str$22,@object
	.size		$str$22,($str$23 - $str$22)
$str$22:
        /*0000*/ 	.byte	0x6b, 0x5f, 0x74, 0x69, 0x6c, 0x65, 0x5f, 0x63, 0x6f, 0x75, 0x6e, 0x74, 0x20, 0x3e, 0x3d, 0x20
        /*0010*/ 	.byte	0x31, 0x00
	.type		$str$23,@object
	.size		$str$23,(__unnamed_1 - $str$23)
$str$23:
        /*0012*/ 	.byte	0x2f, 0x74, 0x6d, 0x70, 0x2f, 0x63, 0x75, 0x74, 0x6c, 0x61, 0x73, 0x73, 0x5f, 0x73, 0x77, 0x65
        /*0022*/ 	.byte	0x65, 0x70, 0x5f, 0x73, 0x72, 0x63, 0x2f, 0x69, 0x6e, 0x63, 0x6c, 0x75, 0x64, 0x65, 0x2f, 0x63
        /*0032*/ 	.byte	0x75, 0x74, 0x6c, 0x61, 0x73, 0x73, 0x2f, 0x67, 0x65, 0x6d, 0x6d, 0x2f, 0x63, 0x6f, 0x6c, 0x6c
        /*0042*/ 	.byte	0x65, 0x63, 0x74, 0x69, 0x76, 0x65, 0x2f, 0x73, 0x6d, 0x39, 0x30, 0x5f, 0x6d, 0x6d, 0x61, 0x5f
        /*0052*/ 	.byte	0x74, 0x6d, 0x61, 0x5f, 0x67, 0x6d, 0x6d, 0x61, 0x5f, 0x73, 0x73, 0x5f, 0x77, 0x61, 0x72, 0x70
        /*0062*/ 	.byte	0x73, 0x70, 0x65, 0x63, 0x69, 0x61, 0x6c, 0x69, 0x7a, 0x65, 0x64, 0x2e, 0x68, 0x70, 0x70, 0x00
	.type		__unnamed_1,@object
	.size		__unnamed_1,(.L_0 - __unnamed_1)
__unnamed_1:
        /*0072*/ 	.byte	0x76, 0x6f, 0x69, 0x64, 0x20, 0x63, 0x75, 0x74, 0x6c, 0x61, 0x73, 0x73, 0x3a, 0x3a, 0x67, 0x65
        /* <DEDUP_REMOVED lines=177> */
.L_0:


//--------------------- .nv.shared._ZN7cutlass13device_kernelINS_4gemm6kernel13GemmUniversalIN4cute5tupleIJiiiiEEENS1_10collective13CollectiveMmaINS1_34MainloopSm90TmaGmmaWarpSpecializedILi4ENS5_IJNS4_1CILi1EEESB_SB_EEENS1_35KernelTmaWarpSpecializedCooperativeEEENS5_IJNSA_ILi128EEENSA_ILi256EEENSA_ILi32EEEEEENS_10tfloat32_tENS5_IJlSB_lEEESJ_SK_NS4_8TiledMMAINS4_8MMA_AtomIJNS4_4SM904GMMA30MMA_64x256x8_F32TF32TF32_SS_TNILNSO_7ScaleInE1ELSQ_1EEEEEENS4_6LayoutINS5_IJNSA_ILi2EEESB_SB_EEENS5_IJSB_NSA_ILi0EEESW_EEEEENS5_IJNS4_10UnderscoreESZ_SZ_EEEEENS4_13SM90_TMA_LOADENS4_14ComposedLayoutINS4_7SwizzleILi3ELi4ELi3EEENS4_18smem_ptr_flag_bitsILi32EEENST_INS5_IJNSA_ILi8EEESH_EEENS5_IJSH_SB_EEEEEEEvNS4_8identityES12_S1C_vS1D_EENS_8epilogue10collective6detail29Sm90TmaWarpSpecializedAdapterINS1G_15DefaultEpilogueISJ_SK_SK_NS1F_6thread17LinearCombinationISJ_Li1EffLNS1K_9ScaleType4KindE0ELNS_15FloatRoundStyleE2ESJ_EENS1_15EpilogueDefaultEEEEEvvEEEEvNT_6ParamsE --------------------------
	.section	.nv.shared._ZN7cutlass13device_kernelINS_4gemm6kernel13GemmUniversalIN4cute5tupleIJiiiiEEENS1_10collective13CollectiveMmaINS1_34MainloopSm90TmaGmmaWarpSpecializedILi4ENS5_IJNS4_1CILi1EEESB_SB_EEENS1_35KernelTmaWarpSpecializedCooperativeEEENS5_IJNSA_ILi128EEENSA_ILi256EEENSA_ILi32EEEEEENS_10tfloat32_tENS5_IJlSB_lEEESJ_SK_NS4_8TiledMMAINS4_8MMA_AtomIJNS4_4SM904GMMA30MMA_64x256x8_F32TF32TF32_SS_TNILNSO_7ScaleInE1ELSQ_1EEEEEENS4_6LayoutINS5_IJNSA_ILi2EEESB_SB_EEENS5_IJSB_NSA_ILi0EEESW_EEEEENS5_IJNS4_10UnderscoreESZ_SZ_EEEEENS4_13SM90_TMA_LOADENS4_14ComposedLayoutINS4_7SwizzleILi3ELi4ELi3EEENS4_18smem_ptr_flag_bitsILi32EEENST_INS5_IJNSA_ILi8EEESH_EEENS5_IJSH_SB_EEEEEEEvNS4_8identityES12_S1C_vS1D_EENS_8epilogue10collective6detail29Sm90TmaWarpSpecializedAdapterINS1G_15DefaultEpilogueISJ_SK_SK_NS1F_6thread17LinearCombinationISJ_Li1EffLNS1K_9ScaleType4KindE0ELNS_15FloatRoundStyleE2ESJ_EENS1_15EpilogueDefaultEEEEEvvEEEEvNT_6ParamsE,"aw",@nobits
	.sectionflags	@""
	.align	16
	.zero		1024


//--------------------- .nv.shared.reserved.0     --------------------------
	.section	.nv.shared.reserved.0,"aw",@nobits
	.weak		__nv_reservedSMEM_offset_0_alias
	.size		__nv_reservedSMEM_offset_0_alias, 0, 0
	.other		__nv_reservedSMEM_offset_0_alias,@"STO_CUDA_RESERVED_SHARED STV_DEFAULT"
__nv_reservedSMEM_offset_0_alias:
	.zero		0


//--------------------- .nv.global                --------------------------
	.section	.nv.global,"aw",@nobits
.nv.global:
	.type		_ZN40_INTERNAL_c0496212_4_k_cu_8321fa79_171154cute1_E,@object
	.size		_ZN40_INTERNAL_c0496212_4_k_cu_8321fa79_171154cute1_E,(_ZN40_INTERNAL_c0496212_4_k_cu_8321fa79_171154cuda3std3__45__cpo6cbeginE - _ZN40_INTERNAL_c0496212_4_k_cu_8321fa79_171154cute1_E)
_ZN40_INTERNAL_c0496212_4_k_cu_8321fa79_171154cute1_E:
	.zero		1
	.type		_ZN40_INTERNAL_c0496212_4_k_cu_8321fa79_171154cuda3std3__45__cpo6cbeginE,@object
	.size		_ZN40_INTERNAL_c0496212_4_k_cu_8321fa79_171154cuda3std3__45__cpo6cbeginE,(_ZN40_INTERNAL_c0496212_4_k_cu_8321fa79_171154cuda3std3__48in_placeE - _ZN40_INTERNAL_c0496212_4_k_cu_8321fa79_171154cuda3std3__45__cpo6cbeginE)
_ZN40_INTERNAL_c0496212_4_k_cu_8321fa79_171154cuda3std3__45__cpo6cbeginE:
	.zero		1
	.type		_ZN40_INTERNAL_c0496212_4_k_cu_8321fa79_171154cuda3std3__48in_placeE,@object
	.size		_ZN40_INTERNAL_c0496212_4_k_cu_8321fa79_171154cuda3std3__48in_placeE,(_ZN40_INTERNAL_c0496212_4_k_cu_8321fa79_171154cuda3std6ranges3__45__cpo9iter_moveE - _ZN40_INTERNAL_c0496212_4_k_cu_8321fa79_171154cuda3std3__48in_placeE)
_ZN40_INTERNAL_c0496212_4_k_cu_8321fa79_171154cuda3std3__48in_placeE:
	.zero		1
	.type		_ZN40_INTERNAL_c0496212_4_k_cu_8321fa79_171154cuda3std6ranges3__45__cpo9iter_moveE,@object
	.size		_ZN40_INTERNAL_c0496212_4_k_cu_8321fa79_171154cuda3std6ranges3__45__cpo9iter_moveE,(_ZN40_INTERNAL_c0496212_4_k_cu_8321fa79_171154cuda3std3__45__cpo5beginE - _ZN40_INTERNAL_c0496212_4_k_cu_8321fa79_171154cuda3std6ranges3__45__cpo9iter_moveE)
_ZN40_INTERNAL_c0496212_4_k_cu_8321fa79_171154cuda3std6ranges3__45__cpo9iter_moveE:
	.zero		1
	.type		_ZN40_INTERNAL_c0496212_4_k_cu_8321fa79_171154cuda3std3__45__cpo5beginE,@object
	.size		_ZN40_INTERNAL_c0496212_4_k_cu_8321fa79_171154cuda3std3__45__cpo5beginE,(_ZN40_INTERNAL_c0496212_4_k_cu_8321fa79_171154cuda3std3__442_GLOBAL__N__c0496212_4_k_cu_8321fa79_171156ignoreE - _ZN40_INTERNAL_c0496212_4_k_cu_8321fa79_171154cuda3std3__45__cpo5beginE)
_ZN40_INTERNAL_c0496212_4_k_cu_8321fa79_171154cuda3std3__45__cpo5beginE:
	.zero		1
	.type		_ZN40_INTERNAL_c0496212_4_k_cu_8321fa79_171154cuda3std3__442_GLOBAL__N__c0496212_4_k_cu_8321fa79_171156ignoreE,@object
	.size		_ZN40_INTERNAL_c0496212_4_k_cu_8321fa79_171154cuda3std3__442_GLOBAL__N__c0496212_4_k_cu_8321fa79_171156ignoreE,(_ZN40_INTERNAL_c0496212_4_k_cu_8321fa79_171154cute7productE - _ZN40_INTERNAL_c0496212_4_k_cu_8321fa79_171154cuda3std3__442_GLOBAL__N__c0496212_4_k_cu_8321fa79_171156ignoreE)
_ZN40_INTERNAL_c0496212_4_k_cu_8321fa79_171154cuda3std3__442_GLOBAL__N__c0496212_4_k_cu_8321fa79_171156ignoreE:
	.zero		1
	.type		_ZN40_INTERNAL_c0496212_4_k_cu_8321fa79_171154cute7productE,@object
	.size		_ZN40_INTERNAL_c0496212_4_k_cu_8321fa79_171154cute7productE,(_ZN40_INTERNAL_c0496212_4_k_cu_8321fa79_171154cuda3std3__45__cpo3endE - _ZN40_INTERNAL_c0496212_4_k_cu_8321fa79_171154cute7productE)
_ZN40_INTERNAL_c0496212_4_k_cu_8321fa79_171154cute7productE:
	.zero		1
	.type		_ZN40_INTERNAL_c0496212_4_k_cu_8321fa79_171154cuda3std3__45__cpo3endE,@object
	.size		_ZN40_INTERNAL_c0496212_4_k_cu_8321fa79_171154cuda3std3__45__cpo3endE,(_ZN40_INTERNAL_c0496212_4_k_cu_8321fa79_171154cuda3std3__419piecewise_constructE - _ZN40_INTERNAL_c0496212_4_k_cu_8321fa79_171154cuda3std3__45__cpo3endE)
_ZN40_INTERNAL_c0496212_4_k_cu_8321fa79_171154cuda3std3__45__cpo3endE:
	.zero		1
	.type		_ZN40_INTERNAL_c0496212_4_k_cu_8321fa79_171154cuda3std3__419piecewise_constructE,@object
	.size		_ZN40_INTERNAL_c0496212_4_k_cu_8321fa79_171154cuda3std3__419piecewise_constructE,(_ZN40_INTERNAL_c0496212_4_k_cu_8321fa79_171154cuda3std3__45__cpo4cendE - _ZN40_INTERNAL_c0496212_4_k_cu_8321fa79_171154cuda3std3__419piecewise_constructE)
_ZN40_INTERNAL_c0496212_4_k_cu_8321fa79_171154cuda3std3__419piecewise_constructE:
	.zero		1
	.type		_ZN40_INTERNAL_c0496212_4_k_cu_8321fa79_171154cuda3std3__45__cpo4cendE,@object
	.size		_ZN40_INTERNAL_c0496212_4_k_cu_8321fa79_171154cuda3std3__45__cpo4cendE,(_ZN40_INTERNAL_c0496212_4_k_cu_8321fa79_171154cuda3std6ranges3__45__cpo4swapE - _ZN40_INTERNAL_c0496212_4_k_cu_8321fa79_171154cuda3std3__45__cpo4cendE)
_ZN40_INTERNAL_c0496212_4_k_cu_8321fa79_171154cuda3std3__45__cpo4cendE:
	.zero		1
	.type		_ZN40_INTERNAL_c0496212_4_k_cu_8321fa79_171154cuda3std6ranges3__45__cpo4swapE,@object
	.size		_ZN40_INTERNAL_c0496212_4_k_cu_8321fa79_171154cuda3std6ranges3__45__cpo4swapE,(.L_8 - _ZN40_INTERNAL_c0496212_4_k_cu_8321fa79_171154cuda3std6ranges3__45__cpo4swapE)
_ZN40_INTERNAL_c0496212_4_k_cu_8321fa79_171154cuda3std6ranges3__45__cpo4swapE:
	.zero		1
.L_8:


//--------------------- .nv.constant0._ZN7cutlass13device_kernelINS_4gemm6kernel13GemmUniversalIN4cute5tupleIJiiiiEEENS1_10collective13CollectiveMmaINS1_34MainloopSm90TmaGmmaWarpSpecializedILi4ENS5_IJNS4_1CILi1EEESB_SB_EEENS1_35KernelTmaWarpSpecializedCooperativeEEENS5_IJNSA_ILi128EEENSA_ILi256EEENSA_ILi32EEEEEENS_10tfloat32_tENS5_IJlSB_lEEESJ_SK_NS4_8TiledMMAINS4_8MMA_AtomIJNS4_4SM904GMMA30MMA_64x256x8_F32TF32TF32_SS_TNILNSO_7ScaleInE1ELSQ_1EEEEEENS4_6LayoutINS5_IJNSA_ILi2EEESB_SB_EEENS5_IJSB_NSA_ILi0EEESW_EEEEENS5_IJNS4_10UnderscoreESZ_SZ_EEEEENS4_13SM90_TMA_LOADENS4_14ComposedLayoutINS4_7SwizzleILi3ELi4ELi3EEENS4_18smem_ptr_flag_bitsILi32EEENST_INS5_IJNSA_ILi8EEESH_EEENS5_IJSH_SB_EEEEEEEvNS4_8identityES12_S1C_vS1D_EENS_8epilogue10collective6detail29Sm90TmaWarpSpecializedAdapterINS1G_15DefaultEpilogueISJ_SK_SK_NS1F_6thread17LinearCombinationISJ_Li1EffLNS1K_9ScaleType4KindE0ELNS_15FloatRoundStyleE2ESJ_EENS1_15EpilogueDefaultEEEEEvvEEEEvNT_6ParamsE --------------------------
	.section	.nv.constant0._ZN7cutlass13device_kernelINS_4gemm6kernel13GemmUniversalIN4cute5tupleIJiiiiEEENS1_10collective13CollectiveMmaINS1_34MainloopSm90TmaGmmaWarpSpecializedILi4ENS5_IJNS4_1CILi1EEESB_SB_EEENS1_35KernelTmaWarpSpecializedCooperativeEEENS5_IJNSA_ILi128EEENSA_ILi256EEENSA_ILi32EEEEEENS_10tfloat32_tENS5_IJlSB_lEEESJ_SK_NS4_8TiledMMAINS4_8MMA_AtomIJNS4_4SM904GMMA30MMA_64x256x8_F32TF32TF32_SS_TNILNSO_7ScaleInE1ELSQ_1EEEEEENS4_6LayoutINS5_IJNSA_ILi2EEESB_SB_EEENS5_IJSB_NSA_ILi0EEESW_EEEEENS5_IJNS4_10UnderscoreESZ_SZ_EEEEENS4_13SM90_TMA_LOADENS4_14ComposedLayoutINS4_7SwizzleILi3ELi4ELi3EEENS4_18smem_ptr_flag_bitsILi32EEENST_INS5_IJNSA_ILi8EEESH_EEENS5_IJSH_SB_EEEEEEEvNS4_8identityES12_S1C_vS1D_EENS_8epilogue10collective6detail29Sm90TmaWarpSpecializedAdapterINS1G_15DefaultEpilogueISJ_SK_SK_NS1F_6thread17LinearCombinationISJ_Li1EffLNS1K_9ScaleType4KindE0ELNS_15FloatRoundStyleE2ESJ_EENS1_15EpilogueDefaultEEEEEvvEEEEvNT_6ParamsE,"a",@progbits
	.sectionflags	@""
	.align	4
.nv.constant0._ZN7cutlass13device_kernelINS_4gemm6kernel13GemmUniversalIN4cute5tupleIJiiiiEEENS1_10collective13CollectiveMmaINS1_34MainloopSm90TmaGmmaWarpSpecializedILi4ENS5_IJNS4_1CILi1EEESB_SB_EEENS1_35KernelTmaWarpSpecializedCooperativeEEENS5_IJNSA_ILi128EEENSA_ILi256EEENSA_ILi32EEEEEENS_10tfloat32_tENS5_IJlSB_lEEESJ_SK_NS4_8TiledMMAINS4_8MMA_AtomIJNS4_4SM904GMMA30MMA_64x256x8_F32TF32TF32_SS_TNILNSO_7ScaleInE1ELSQ_1EEEEEENS4_6LayoutINS5_IJNSA_ILi2EEESB_SB_EEENS5_IJSB_NSA_ILi0EEESW_EEEEENS5_IJNS4_10UnderscoreESZ_SZ_EEEEENS4_13SM90_TMA_LOADENS4_14ComposedLayoutINS4_7SwizzleILi3ELi4ELi3EEENS4_18smem_ptr_flag_bitsILi32EEENST_INS5_IJNSA_ILi8EEESH_EEENS5_IJSH_SB_EEEEEEEvNS4_8identityES12_S1C_vS1D_EENS_8epilogue10collective6detail29Sm90TmaWarpSpecializedAdapterINS1G_15DefaultEpilogueISJ_SK_SK_NS1F_6thread17LinearCombinationISJ_Li1EffLNS1K_9ScaleType4KindE0ELNS_15FloatRoundStyleE2ESJ_EENS1_15EpilogueDefaultEEEEEvvEEEEvNT_6ParamsE:
	.zero		1664


//--------------------- SYMBOLS --------------------------

	.type		.nv.reservedSmem.offset0,@object
	.size		.nv.reservedSmem.offset0,0x4
	.type		__assertfail,@function
